	.headerflags	@"EF_CUDA_TEXMODE_UNIFIED EF_CUDA_64BIT_ADDRESS EF_CUDA_SM86 EF_CUDA_VIRTUAL_SM(EF_CUDA_SM86)"
	.elftype	@"ET_EXEC"


//--------------------- .nv.info                  --------------------------
	.section	.nv.info,"",@"SHT_CUDA_INFO"
	.align	4


	//----- nvinfo : EIATTR_REGCOUNT
	.align		4
        /*0000*/ 	.byte	0x04, 0x2f
        /*0002*/ 	.short	(.L_3 - .L_2)
	.align		4
.L_2:
        /*0004*/ 	.word	index@(l2norm_fwd_kernel)
        /*0008*/ 	.word	0x00000047


	//----- nvinfo : EIATTR_MAX_STACK_SIZE
	.align		4
.L_3:
        /*000c*/ 	.byte	0x04, 0x23
        /*000e*/ 	.short	(.L_5 - .L_4)
	.align		4
.L_4:
        /*0010*/ 	.word	index@(l2norm_fwd_kernel)
        /*0014*/ 	.word	0x00000000


	//----- nvinfo : EIATTR_MIN_STACK_SIZE
	.align		4
.L_5:
        /*0018*/ 	.byte	0x04, 0x12
        /*001a*/ 	.short	(.L_7 - .L_6)
	.align		4
.L_6:
        /*001c*/ 	.word	index@(l2norm_fwd_kernel)
        /*0020*/ 	.word	0x00000000


	//----- nvinfo : EIATTR_FRAME_SIZE
	.align		4
.L_7:
        /*0024*/ 	.byte	0x04, 0x11
        /*0026*/ 	.short	(.L_9 - .L_8)
	.align		4
.L_8:
        /*0028*/ 	.word	index@(l2norm_fwd_kernel)
        /*002c*/ 	.word	0x00000000
.L_9:


//--------------------- .nv.info.l2norm_fwd_kernel --------------------------
	.section	.nv.info.l2norm_fwd_kernel,"",@"SHT_CUDA_INFO"
	.align	4


	//----- nvinfo : EIATTR_CUDA_API_VERSION
	.align		4
        /*0000*/ 	.byte	0x04, 0x37
        /*0002*/ 	.short	(.L_11 - .L_10)
.L_10:
        /*0004*/ 	.word	0x0000007b


	//----- nvinfo : EIATTR_SW2861232_WAR
	.align		4
.L_11:
        /*0008*/ 	.byte	0x01, 0x35
	.zero		2


	//----- nvinfo : EIATTR_PARAM_CBANK
	.align		4
        /*000c*/ 	.byte	0x04, 0x0a
        /*000e*/ 	.short	(.L_13 - .L_12)
	.align		4
.L_12:
        /*0010*/ 	.word	index@(.nv.constant0.l2norm_fwd_kernel)
        /*0014*/ 	.short	0x0160
        /*0016*/ 	.short	0x001c


	//----- nvinfo : EIATTR_CBANK_PARAM_SIZE
	.align		4
.L_13:
        /*0018*/ 	.byte	0x03, 0x19
        /*001a*/ 	.short	0x001c


	//----- nvinfo : EIATTR_KPARAM_INFO
	.align		4
        /*001c*/ 	.byte	0x04, 0x17
        /*001e*/ 	.short	(.L_15 - .L_14)
.L_14:
        /*0020*/ 	.word	0x00000000
        /*0024*/ 	.short	0x0003
        /*0026*/ 	.short	0x0018
        /*0028*/ 	.byte	0x00, 0xf0, 0x11, 0x00


	//----- nvinfo : EIATTR_KPARAM_INFO
	.align		4
.L_15:
        /*002c*/ 	.byte	0x04, 0x17
        /*002e*/ 	.short	(.L_17 - .L_16)
.L_16:
        /*0030*/ 	.word	0x00000000
        /*0034*/ 	.short	0x0002
        /*0036*/ 	.short	0x0010
        /*0038*/ 	.byte	0x00, 0xf0, 0x21, 0x00


	//----- nvinfo : EIATTR_KPARAM_INFO
	.align		4
.L_17:
        /*003c*/ 	.byte	0x04, 0x17
        /*003e*/ 	.short	(.L_19 - .L_18)
.L_18:
        /*0040*/ 	.word	0x00000000
        /*0044*/ 	.short	0x0001
        /*0046*/ 	.short	0x0008
        /*0048*/ 	.byte	0x00, 0xf0, 0x21, 0x00


	//----- nvinfo : EIATTR_KPARAM_INFO
	.align		4
.L_19:
        /*004c*/ 	.byte	0x04, 0x17
        /*004e*/ 	.short	(.L_21 - .L_20)
.L_20:
        /*0050*/ 	.word	0x00000000
        /*0054*/ 	.short	0x0000
        /*0056*/ 	.short	0x0000
        /*0058*/ 	.byte	0x00, 0xf0, 0x21, 0x00


	//----- nvinfo : EIATTR_MAXREG_COUNT
	.align		4
.L_21:
        /*005c*/ 	.byte	0x03, 0x1b
        /*005e*/ 	.short	0x00ff


	//----- nvinfo : EIATTR_COOP_GROUP_MASK_REGIDS
	.align		4
        /*0060*/ 	.byte	0x04, 0x29
        /*0062*/ 	.short	(.L_23 - .L_22)


	//   ....[0]....
.L_22:
        /*0064*/ 	.word	0xffffffff


	//   ....[1]....
        /*0068*/ 	.word	0xffffffff


	//   ....[2]....
        /*006c*/ 	.word	0xffffffff


	//   ....[3]....
        /*0070*/ 	.word	0xffffffff


	//   ....[4]....
        /*0074*/ 	.word	0xffffffff


	//   ....[5]....
        /*0078*/ 	.word	0xffffffff


	//   ....[6]....
        /*007c*/ 	.word	0xffffffff


	//   ....[7]....
        /*0080*/ 	.word	0xffffffff


	//   ....[8]....
        /*0084*/ 	.word	0xffffffff


	//   ....[9]....
        /*0088*/ 	.word	0xffffffff


	//   ....[10]....
        /*008c*/ 	.word	0xffffffff


	//   ....[11]....
        /*0090*/ 	.word	0xffffffff


	//   ....[12]....
        /*0094*/ 	.word	0xffffffff


	//   ....[13]....
        /*0098*/ 	.word	0xffffffff


	//   ....[14]....
        /*009c*/ 	.word	0xffffffff


	//   ....[15]....
        /*00a0*/ 	.word	0xffffffff


	//   ....[16]....
        /*00a4*/ 	.word	0xffffffff


	//   ....[17]....
        /*00a8*/ 	.word	0xffffffff


	//   ....[18]....
        /*00ac*/ 	.word	0xffffffff


	//   ....[19]....
        /*00b0*/ 	.word	0xffffffff


	//   ....[20]....
        /*00b4*/ 	.word	0xffffffff


	//   ....[21]....
        /*00b8*/ 	.word	0xffffffff


	//   ....[22]....
        /*00bc*/ 	.word	0xffffffff


	//   ....[23]....
        /*00c0*/ 	.word	0xffffffff


	//   ....[24]....
        /*00c4*/ 	.word	0xffffffff


	//   ....[25]....
        /*00c8*/ 	.word	0xffffffff


	//   ....[26]....
        /*00cc*/ 	.word	0xffffffff


	//   ....[27]....
        /*00d0*/ 	.word	0xffffffff


	//   ....[28]....
        /*00d4*/ 	.word	0xffffffff


	//   ....[29]....
        /*00d8*/ 	.word	0xffffffff


	//   ....[30]....
        /*00dc*/ 	.word	0xffffffff


	//   ....[31]....
        /*00e0*/ 	.word	0xffffffff


	//----- nvinfo : EIATTR_COOP_GROUP_INSTR_OFFSETS
	.align		4
.L_23:
        /*00e4*/ 	.byte	0x04, 0x28
        /*00e6*/ 	.short	(.L_25 - .L_24)


	//   ....[0]....
.L_24:
        /*00e8*/ 	.word	0x000007f0


	//   ....[1]....
        /*00ec*/ 	.word	0x00000810


	//   ....[2]....
        /*00f0*/ 	.word	0x00000830


	//   ....[3]....
        /*00f4*/ 	.word	0x00000850


	//   ....[4]....
        /*00f8*/ 	.word	0x00000b10


	//   ....[5]....
        /*00fc*/ 	.word	0x00000b30


	//   ....[6]....
        /*0100*/ 	.word	0x00000b50


	//   ....[7]....
        /*0104*/ 	.word	0x00000b70


	//   ....[8]....
        /*0108*/ 	.word	0x00000cb0


	//   ....[9]....
        /*010c*/ 	.word	0x00000cd0


	//   ....[10]....
        /*0110*/ 	.word	0x00000cf0


	//   ....[11]....
        /*0114*/ 	.word	0x00000d20


	//   ....[12]....
        /*0118*/ 	.word	0x00001040


	//   ....[13]....
        /*011c*/ 	.word	0x000011e0


	//   ....[14]....
        /*0120*/ 	.word	0x00001280


	//   ....[15]....
        /*0124*/ 	.word	0x00001340


	//   ....[16]....
        /*0128*/ 	.word	0x000013c0


	//   ....[17]....
        /*012c*/ 	.word	0x000013e0


	//   ....[18]....
        /*0130*/ 	.word	0x00001400


	//   ....[19]....
        /*0134*/ 	.word	0x00001470


	//   ....[20]....
        /*0138*/ 	.word	0x00001550


	//   ....[21]....
        /*013c*/ 	.word	0x00001560


	//   ....[22]....
        /*0140*/ 	.word	0x00001580


	//   ....[23]....
        /*0144*/ 	.word	0x000015a0


	//   ....[24]....
        /*0148*/ 	.word	0x000015c0


	//   ....[25]....
        /*014c*/ 	.word	0x000015f0


	//   ....[26]....
        /*0150*/ 	.word	0x00001610


	//   ....[27]....
        /*0154*/ 	.word	0x00001680


	//   ....[28]....
        /*0158*/ 	.word	0x000019d0


	//   ....[29]....
        /*015c*/ 	.word	0x000019f0


	//   ....[30]....
        /*0160*/ 	.word	0x00001a10


	//   ....[31]....
        /*0164*/ 	.word	0x00001a30


	//----- nvinfo : EIATTR_EXIT_INSTR_OFFSETS
	.align		4
.L_25:
        /*0168*/ 	.byte	0x04, 0x1c
        /*016a*/ 	.short	(.L_27 - .L_26)


	//   ....[0]....
.L_26:
        /*016c*/ 	.word	0x00002090


	//   ....[1]....
        /*0170*/ 	.word	0x000020f0


	//----- nvinfo : EIATTR_MAX_THREADS
	.align		4
.L_27:
        /*0174*/ 	.byte	0x04, 0x05
        /*0176*/ 	.short	(.L_29 - .L_28)
.L_28:
        /*0178*/ 	.word	0x00000040
        /*017c*/ 	.word	0x00000001
        /*0180*/ 	.word	0x00000001
.L_29:


//--------------------- .nv.rel.action            --------------------------
	.section	.nv.rel.action,"",@"SHT_CUDA_RELOCINFO"
	.align	8
	.sectionentsize	8
        /*0000*/ 	.byte	0x73, 0x00, 0x00, 0x00, 0x00, 0x00, 0x00, 0x00, 0x00, 0x00, 0x00, 0x11, 0x25, 0x00, 0x05, 0x36


//--------------------- .nv.constant0.l2norm_fwd_kernel --------------------------
	.section	.nv.constant0.l2norm_fwd_kernel,"a",@progbits
	.align	4
.nv.constant0.l2norm_fwd_kernel:
	.zero		380


//--------------------- .text.l2norm_fwd_kernel   --------------------------
	.section	.text.l2norm_fwd_kernel,"ax",@progbits
	.sectionflags	@"SHF_BARRIERS=1"
	.sectioninfo	@"SHI_REGISTERS=71"
	.align	128
        .global         l2norm_fwd_kernel
        .type           l2norm_fwd_kernel,@function
        .size           l2norm_fwd_kernel,(.L_x_1 - l2norm_fwd_kernel)
        .other          l2norm_fwd_kernel,@"STO_CUDA_ENTRY STV_DEFAULT"
l2norm_fwd_kernel:
.text.l2norm_fwd_kernel:
[----:B------:R-:W-:-:S02]  /*0000*/  MOV R1, c[0x0][0x28] ;  /* 0x00000a0000017a02 */ /* 0x000fc40000000f00 */
[----:B------:R-:W0:Y:S01]  /*0010*/  S2R R0, SR_TID.X ;  /* 0x0000000000007919 */ /* 0x000e220000002100 */
[----:B------:R-:W-:Y:S01]  /*0020*/  CS2R R40, SRZ ;  /* 0x0000000000287805 */ /* 0x000fe2000001ff00 */
[----:B------:R-:W-:Y:S01]  /*0030*/  CS2R R42, SRZ ;  /* 0x00000000002a7805 */ /* 0x000fe2000001ff00 */
[----:B------:R-:W-:Y:S01]  /*0040*/  ULDC.64 UR4, c[0x0][0x118] ;  /* 0x0000460000047ab9 */ /* 0x000fe20000000a00 */
[----:B------:R-:W1:Y:S01]  /*0050*/  S2R R5, SR_CTAID.X ;  /* 0x0000000000057919 */ /* 0x000e620000002500 */
[----:B0-----:R-:W-:Y:S02]  /*0060*/  SHF.R.U32.HI R4, RZ, 0x4, R0 ;  /* 0x00000004ff047819 */ /* 0x001fe40000011600 */
[----:B------:R-:W-:Y:S02]  /*0070*/  SHF.L.U32 R2, R0, 0x3, RZ ;  /* 0x0000000300027819 */ /* 0x000fe400000006ff */
[----:B-1----:R-:W-:Y:S02]  /*0080*/  SHF.L.U32 R5, R5, 0x5, RZ ;  /* 0x0000000505057819 */ /* 0x002fe400000006ff */
[----:B------:R-:W-:-:S02]  /*0090*/  SGXT.U32 R4, R4, 0x2 ;  /* 0x000000020404781a */ /* 0x000fc40000000000 */
[----:B------:R-:W-:Y:S02]  /*00a0*/  LOP3.LUT R12, R2, 0x78, RZ, 0xc0, !PT ;  /* 0x00000078020c7812 */ /* 0x000fe400078ec0ff */
[----:B------:R-:W-:Y:S02]  /*00b0*/  LOP3.LUT R7, R5, R4, RZ, 0xfc, !PT ;  /* 0x0000000405077212 */ /* 0x000fe400078efcff */
[----:B------:R-:W-:Y:S01]  /*00c0*/  SHF.R.S32.HI R2, RZ, 0x1f, R5 ;  /* 0x0000001fff027819 */ /* 0x000fe20000011405 */
[----:B------:R-:W-:Y:S01]  /*00d0*/  IMAD.WIDE.U32 R12, R12, 0x2, RZ ;  /* 0x000000020c0c7825 */ /* 0x000fe200078e00ff */
[C---:B------:R-:W-:Y:S02]  /*00e0*/  SHF.L.U32 R3, R7.reuse, 0x8, RZ ;  /* 0x0000000807037819 */ /* 0x040fe400000006ff */
[C---:B------:R-:W-:Y:S02]  /*00f0*/  ISETP.GE.U32.AND P5, PT, R7.reuse, 0xf70, PT ;  /* 0x00000f700700780c */ /* 0x040fe40003fa6070 */
[----:B------:R-:W-:-:S02]  /*0100*/  SHF.L.U64.HI R7, R7, 0x8, R2 ;  /* 0x0000000807077819 */ /* 0x000fc40000010202 */
[----:B------:R-:W-:Y:S02]  /*0110*/  LOP3.LUT R50, R3, R12, RZ, 0xfc, !PT ;  /* 0x0000000c03327212 */ /* 0x000fe400078efcff */
[----:B------:R-:W-:Y:S02]  /*0120*/  ISETP.GE.U32.AND.EX P5, PT, R2, RZ, PT, P5 ;  /* 0x000000ff0200720c */ /* 0x000fe40003fa6150 */
[----:B------:R-:W-:Y:S02]  /*0130*/  LOP3.LUT R14, R7, R13, RZ, 0xfc, !PT ;  /* 0x0000000d070e7212 */ /* 0x000fe400078efcff */
[----:B------:R-:W-:-:S04]  /*0140*/  IADD3 R6, P0, R50, c[0x0][0x160], RZ ;  /* 0x0000580032067a10 */ /* 0x000fc80007f1e0ff */
[----:B------:R-:W-:-:S05]  /*0150*/  IADD3.X R7, R14, c[0x0][0x164], RZ, P0, !PT ;  /* 0x000059000e077a10 */ /* 0x000fca00007fe4ff */
[----:B------:R0:W2:Y:S01]  /*0160*/  @!P5 LDG.E.128 R40, [R6.64] ;  /* 0x000000040628d981 */ /* 0x0000a2000c1e1d00 */
[C-C-:B------:R-:W-:Y:S01]  /*0170*/  LOP3.LUT R53, R5.reuse, 0x4, R4.reuse, 0xfe, !PT ;  /* 0x0000000405357812 */ /* 0x140fe200078efe04 */
[----:B------:R-:W-:Y:S01]  /*0180*/  CS2R R24, SRZ ;  /* 0x0000000000187805 */ /* 0x000fe2000001ff00 */
[----:B------:R-:W-:Y:S01]  /*0190*/  CS2R R26, SRZ ;  /* 0x00000000001a7805 */ /* 0x000fe2000001ff00 */
[----:B------:R-:W-:Y:S02]  /*01a0*/  LOP3.LUT R45, R5, 0x8, R4, 0xfe, !PT ;  /* 0x00000008052d7812 */ /* 0x000fe400078efe04 */
[C---:B------:R-:W-:Y:S02]  /*01b0*/  SHF.L.U32 R59, R53.reuse, 0x8, RZ ;  /* 0x00000008353b7819 */ /* 0x040fe400000006ff */
[C---:B------:R-:W-:Y:S02]  /*01c0*/  ISETP.GE.U32.AND P0, PT, R53.reuse, 0xf70, PT ;  /* 0x00000f703500780c */ /* 0x040fe40003f06070 */
[----:B------:R-:W-:-:S02]  /*01d0*/  SHF.L.U64.HI R53, R53, 0x8, R2 ;  /* 0x0000000835357819 */ /* 0x000fc40000010202 */
[----:B------:R-:W-:Y:S02]  /*01e0*/  LOP3.LUT R59, R59, R12, RZ, 0xfc, !PT ;  /* 0x0000000c3b3b7212 */ /* 0x000fe400078efcff */
[----:B------:R-:W-:Y:S02]  /*01f0*/  ISETP.GE.U32.AND.EX P1, PT, R2, RZ, PT, P0 ;  /* 0x000000ff0200720c */ /* 0x000fe40003f26100 */
[----:B------:R-:W-:Y:S02]  /*0200*/  LOP3.LUT R53, R53, R13, RZ, 0xfc, !PT ;  /* 0x0000000d35357212 */ /* 0x000fe400078efcff */
[----:B------:R-:W-:Y:S02]  /*0210*/  IADD3 R8, P0, R59, c[0x0][0x160], RZ ;  /* 0x000058003b087a10 */ /* 0x000fe40007f1e0ff */
[----:B------:R-:W-:Y:S02]  /*0220*/  LOP3.LUT R35, R5, 0x10, R4, 0xfe, !PT ;  /* 0x0000001005237812 */ /* 0x000fe400078efe04 */
[----:B------:R-:W-:-:S02]  /*0230*/  IADD3.X R9, R53, c[0x0][0x164], RZ, P0, !PT ;  /* 0x0000590035097a10 */ /* 0x000fc400007fe4ff */
[----:B------:R-:W-:Y:S02]  /*0240*/  SHF.L.U32 R47, R45, 0x8, RZ ;  /* 0x000000082d2f7819 */ /* 0x000fe400000006ff */
[C-C-:B------:R-:W-:Y:S01]  /*0250*/  LOP3.LUT R33, R5.reuse, 0x14, R4.reuse, 0xfe, !PT ;  /* 0x0000001405217812 */ /* 0x140fe200078efe04 */
[----:B------:R1:W3:Y:S01]  /*0260*/  @!P1 LDG.E.128 R24, [R8.64] ;  /* 0x0000000408189981 */ /* 0x0002e2000c1e1d00 */
[--C-:B------:R-:W-:Y:S02]  /*0270*/  LOP3.LUT R63, R5, 0x1c, R4.reuse, 0xfe, !PT ;  /* 0x0000001c053f7812 */ /* 0x100fe400078efe04 */
[----:B------:R-:W-:Y:S02]  /*0280*/  ISETP.GE.U32.AND P0, PT, R45, 0xf70, PT ;  /* 0x00000f702d00780c */ /* 0x000fe40003f06070 */
[----:B------:R-:W-:Y:S02]  /*0290*/  LOP3.LUT R29, R5, 0xc, R4, 0xfe, !PT ;  /* 0x0000000c051d7812 */ /* 0x000fe400078efe04 */
[----:B------:R-:W-:-:S02]  /*02a0*/  SHF.L.U64.HI R45, R45, 0x8, R2 ;  /* 0x000000082d2d7819 */ /* 0x000fc40000010202 */
[----:B------:R-:W-:Y:S02]  /*02b0*/  P2R R58, PR, RZ, 0x2 ;  /* 0x00000002ff3a7803 */ /* 0x000fe40000000000 */
[----:B-1----:R-:W-:Y:S02]  /*02c0*/  SHF.L.U32 R9, R35, 0x8, RZ ;  /* 0x0000000823097819 */ /* 0x002fe400000006ff */
[-C--:B------:R-:W-:Y:S02]  /*02d0*/  LOP3.LUT R47, R47, R12.reuse, RZ, 0xfc, !PT ;  /* 0x0000000c2f2f7212 */ /* 0x080fe400078efcff */
[----:B------:R-:W-:Y:S02]  /*02e0*/  SHF.L.U64.HI R23, R35, 0x8, R2 ;  /* 0x0000000823177819 */ /* 0x000fe40000010202 */
[----:B------:R-:W-:Y:S02]  /*02f0*/  SHF.L.U32 R19, R33, 0x8, RZ ;  /* 0x0000000821137819 */ /* 0x000fe400000006ff */
[----:B------:R-:W-:-:S02]  /*0300*/  LOP3.LUT R8, R9, R12, RZ, 0xfc, !PT ;  /* 0x0000000c09087212 */ /* 0x000fc400078efcff */
[----:B------:R-:W-:Y:S02]  /*0310*/  SHF.L.U32 R3, R63, 0x8, RZ ;  /* 0x000000083f037819 */ /* 0x000fe400000006ff */
[----:B------:R-:W-:Y:S02]  /*0320*/  SHF.L.U32 R11, R29, 0x8, RZ ;  /* 0x000000081d0b7819 */ /* 0x000fe400000006ff */
[----:B------:R-:W-:Y:S02]  /*0330*/  LOP3.LUT R45, R45, R13, RZ, 0xfc, !PT ;  /* 0x0000000d2d2d7212 */ /* 0x000fe400078efcff */
[----:B------:R-:W-:Y:S02]  /*0340*/  IADD3 R22, P1, R47, c[0x0][0x160], RZ ;  /* 0x000058002f167a10 */ /* 0x000fe40007f3e0ff */
[----:B------:R-:W-:Y:S02]  /*0350*/  LOP3.LUT R31, R5, 0x18, R4, 0xfe, !PT ;  /* 0x00000018051f7812 */ /* 0x000fe400078efe04 */
[----:B------:R-:W-:-:S02]  /*0360*/  SHF.L.U64.HI R21, R33, 0x8, R2 ;  /* 0x0000000821157819 */ /* 0x000fc40000010202 */
[----:B------:R-:W-:Y:S02]  /*0370*/  LOP3.LUT R9, R23, R13, RZ, 0xfc, !PT ;  /* 0x0000000d17097212 */ /* 0x000fe400078efcff */
[-C--:B------:R-:W-:Y:S02]  /*0380*/  LOP3.LUT R46, R19, R12.reuse, RZ, 0xfc, !PT ;  /* 0x0000000c132e7212 */ /* 0x080fe400078efcff */
[----:B------:R-:W-:Y:S02]  /*0390*/  IADD3 R18, P2, R8, c[0x0][0x160], RZ ;  /* 0x0000580008127a10 */ /* 0x000fe40007f5e0ff */
[----:B0-----:R-:W-:Y:S02]  /*03a0*/  SHF.L.U64.HI R7, R63, 0x8, R2 ;  /* 0x000000083f077819 */ /* 0x001fe40000010202 */
[----:B------:R-:W-:Y:S02]  /*03b0*/  LOP3.LUT R3, R3, R12, RZ, 0xfc, !PT ;  /* 0x0000000c03037212 */ /* 0x000fe400078efcff */
[----:B------:R-:W-:-:S02]  /*03c0*/  ISETP.GE.U32.AND P4, PT, R29, 0xf70, PT ;  /* 0x00000f701d00780c */ /* 0x000fc40003f86070 */
[----:B------:R-:W-:Y:S02]  /*03d0*/  SHF.L.U64.HI R29, R29, 0x8, R2 ;  /* 0x000000081d1d7819 */ /* 0x000fe40000010202 */
[----:B------:R-:W-:Y:S02]  /*03e0*/  LOP3.LUT R11, R11, R12, RZ, 0xfc, !PT ;  /* 0x0000000c0b0b7212 */ /* 0x000fe400078efcff */
[----:B------:R-:W-:Y:S02]  /*03f0*/  IADD3.X R23, R45, c[0x0][0x164], RZ, P1, !PT ;  /* 0x000059002d177a10 */ /* 0x000fe40000ffe4ff */
[----:B------:R-:W-:Y:S02]  /*0400*/  SHF.L.U32 R15, R31, 0x8, RZ ;  /* 0x000000081f0f7819 */ /* 0x000fe400000006ff */
[----:B------:R-:W-:Y:S02]  /*0410*/  LOP3.LUT R10, R21, R13, RZ, 0xfc, !PT ;  /* 0x0000000d150a7212 */ /* 0x000fe400078efcff */
[----:B------:R-:W-:-:S02]  /*0420*/  IADD3 R54, P1, R46, c[0x0][0x160], RZ ;  /* 0x000058002e367a10 */ /* 0x000fc40007f3e0ff */
[----:B------:R-:W-:Y:S02]  /*0430*/  IADD3.X R19, R9, c[0x0][0x164], RZ, P2, !PT ;  /* 0x0000590009137a10 */ /* 0x000fe400017fe4ff */
[-C--:B------:R-:W-:Y:S02]  /*0440*/  LOP3.LUT R7, R7, R13.reuse, RZ, 0xfc, !PT ;  /* 0x0000000d07077212 */ /* 0x080fe400078efcff */
[----:B------:R-:W-:Y:S02]  /*0450*/  IADD3 R48, P2, R3, c[0x0][0x160], RZ ;  /* 0x0000580003307a10 */ /* 0x000fe40007f5e0ff */
[----:B------:R-:W-:Y:S02]  /*0460*/  SHF.L.U64.HI R17, R31, 0x8, R2 ;  /* 0x000000081f117819 */ /* 0x000fe40000010202 */
[----:B------:R-:W-:Y:S02]  /*0470*/  LOP3.LUT R44, R29, R13, RZ, 0xfc, !PT ;  /* 0x0000000d1d2c7212 */ /* 0x000fe400078efcff */
[----:B------:R-:W-:-:S02]  /*0480*/  IADD3 R16, P3, R11, c[0x0][0x160], RZ ;  /* 0x000058000b107a10 */ /* 0x000fc40007f7e0ff */
[----:B------:R-:W-:Y:S02]  /*0490*/  LOP3.LUT R4, R15, R12, RZ, 0xfc, !PT ;  /* 0x0000000c0f047212 */ /* 0x000fe400078efcff */
[----:B------:R-:W-:Y:S02]  /*04a0*/  IADD3.X R55, R10, c[0x0][0x164], RZ, P1, !PT ;  /* 0x000059000a377a10 */ /* 0x000fe40000ffe4ff */
[----:B------:R-:W-:Y:S02]  /*04b0*/  IADD3 R50, P1, R50, c[0x0][0x168], RZ ;  /* 0x00005a0032327a10 */ /* 0x000fe40007f3e0ff */
[----:B------:R-:W-:Y:S02]  /*04c0*/  IADD3.X R49, R7, c[0x0][0x164], RZ, P2, !PT ;  /* 0x0000590007317a10 */ /* 0x000fe400017fe4ff */
[----:B------:R-:W-:Y:S02]  /*04d0*/  P2R R61, PR, RZ, 0x20 ;  /* 0x00000020ff3d7803 */ /* 0x000fe40000000000 */
[----:B------:R-:W-:-:S02]  /*04e0*/  LOP3.LUT R6, R17, R13, RZ, 0xfc, !PT ;  /* 0x0000000d11067212 */ /* 0x000fc400078efcff */
[----:B------:R-:W-:Y:S02]  /*04f0*/  ISETP.GE.U32.AND P2, PT, R33, 0xf70, PT ;  /* 0x00000f702100780c */ /* 0x000fe40003f46070 */
[----:B------:R-:W-:Y:S02]  /*0500*/  IADD3.X R17, R44, c[0x0][0x164], RZ, P3, !PT ;  /* 0x000059002c117a10 */ /* 0x000fe40001ffe4ff */
[----:B------:R-:W-:Y:S02]  /*0510*/  ISETP.GE.U32.AND.EX P5, PT, R2, RZ, PT, P0 ;  /* 0x000000ff0200720c */ /* 0x000fe40003fa6100 */
[----:B------:R-:W-:Y:S02]  /*0520*/  IADD3 R56, P3, R4, c[0x0][0x160], RZ ;  /* 0x0000580004387a10 */ /* 0x000fe40007f7e0ff */
[----:B------:R-:W-:Y:S02]  /*0530*/  IADD3.X R51, R14, c[0x0][0x16c], RZ, P1, !PT ;  /* 0x00005b000e337a10 */ /* 0x000fe40000ffe4ff */
[----:B------:R-:W-:-:S02]  /*0540*/  ISETP.GE.U32.AND P1, PT, R31, 0xf70, PT ;  /* 0x00000f701f00780c */ /* 0x000fc40003f26070 */
[----:B------:R-:W-:Y:S02]  /*0550*/  ISETP.GE.U32.AND.EX P2, PT, R2, RZ, PT, P2 ;  /* 0x000000ff0200720c */ /* 0x000fe40003f46120 */
[----:B------:R-:W-:Y:S01]  /*0560*/  IADD3.X R57, R6, c[0x0][0x164], RZ, P3, !PT ;  /* 0x0000590006397a10 */ /* 0x000fe20001ffe4ff */
[----:B------:R-:W-:Y:S01]  /*0570*/  CS2R R32, SRZ ;  /* 0x0000000000207805 */ /* 0x000fe2000001ff00 */
[----:B------:R-:W-:Y:S02]  /*0580*/  ISETP.GE.U32.AND P3, PT, R35, 0xf70, PT ;  /* 0x00000f702300780c */ /* 0x000fe40003f66070 */
[----:B------:R-:W-:Y:S01]  /*0590*/  CS2R R34, SRZ ;  /* 0x0000000000227805 */ /* 0x000fe2000001ff00 */
[C---:B------:R-:W-:Y:S01]  /*05a0*/  ISETP.GE.U32.AND.EX P1, PT, R2.reuse, RZ, PT, P1 ;  /* 0x000000ff0200720c */ /* 0x040fe20003f26110 */
[----:B------:R-:W-:Y:S01]  /*05b0*/  CS2R R36, SRZ ;  /* 0x0000000000247805 */ /* 0x000fe2000001ff00 */
[----:B------:R-:W-:Y:S01]  /*05c0*/  ISETP.GE.U32.AND P0, PT, R63, 0xf70, PT ;  /* 0x00000f703f00780c */ /* 0x000fe20003f06070 */
[----:B------:R-:W-:Y:S01]  /*05d0*/  CS2R R38, SRZ ;  /* 0x0000000000267805 */ /* 0x000fe2000001ff00 */
[----:B------:R-:W-:Y:S01]  /*05e0*/  CS2R R20, SRZ ;  /* 0x0000000000147805 */ /* 0x000fe2000001ff00 */
[----:B------:R0:W4:Y:S04]  /*05f0*/  @!P5 LDG.E.128 R32, [R22.64] ;  /* 0x000000041620d981 */ /* 0x000128000c1e1d00 */
[----:B------:R1:W5:Y:S01]  /*0600*/  @!P2 LDG.E.128 R36, [R54.64] ;  /* 0x000000043624a981 */ /* 0x000362000c1e1d00 */
[----:B0-----:R-:W-:Y:S01]  /*0610*/  CS2R R22, SRZ ;  /* 0x0000000000167805 */ /* 0x001fe2000001ff00 */
[----:B------:R-:W-:-:S02]  /*0620*/  ISETP.GE.U32.AND.EX P4, PT, R2, RZ, PT, P4 ;  /* 0x000000ff0200720c */ /* 0x000fc40003f86140 */
[----:B------:R-:W-:-:S03]  /*0630*/  ISETP.GE.U32.AND.EX P3, PT, R2, RZ, PT, P3 ;  /* 0x000000ff0200720c */ /* 0x000fc60003f66130 */
[----:B------:R0:W3:Y:S01]  /*0640*/  @!P1 LDG.E.128 R20, [R56.64] ;  /* 0x0000000438149981 */ /* 0x0000e2000c1e1d00 */
[----:B------:R-:W-:Y:S01]  /*0650*/  CS2R R28, SRZ ;  /* 0x00000000001c7805 */ /* 0x000fe2000001ff00 */
[----:B------:R-:W-:Y:S01]  /*0660*/  CS2R R30, SRZ ;  /* 0x00000000001e7805 */ /* 0x000fe2000001ff00 */
[----:B------:R-:W-:Y:S01]  /*0670*/  CS2R R12, SRZ ;  /* 0x00000000000c7805 */ /* 0x000fe2000001ff00 */
[----:B------:R-:W-:Y:S01]  /*0680*/  CS2R R14, SRZ ;  /* 0x00000000000e7805 */ /* 0x000fe2000001ff00 */
[----:B------:R-:W-:-:S03]  /*0690*/  ISETP.GE.U32.AND.EX P0, PT, R2, RZ, PT, P0 ;  /* 0x000000ff0200720c */ /* 0x000fc60003f06100 */
[----:B------:R0:W3:Y:S04]  /*06a0*/  @!P4 LDG.E.128 R28, [R16.64] ;  /* 0x00000004101cc981 */ /* 0x0000e8000c1e1d00 */
[----:B------:R1:W3:Y:S01]  /*06b0*/  @!P3 LDG.E.128 R12, [R18.64] ;  /* 0x00000004120cb981 */ /* 0x0002e2000c1e1d00 */
[----:B0-----:R-:W-:Y:S01]  /*06c0*/  CS2R R16, SRZ ;  /* 0x0000000000107805 */ /* 0x001fe2000001ff00 */
[----:B-1----:R-:W-:-:S06]  /*06d0*/  CS2R R18, SRZ ;  /* 0x0000000000127805 */ /* 0x002fcc000001ff00 */
[----:B------:R0:W3:Y:S01]  /*06e0*/  @!P0 LDG.E.128 R16, [R48.64] ;  /* 0x0000000430108981 */ /* 0x0000e2000c1e1d00 */
[--C-:B--2---:R-:W-:Y:S02]  /*06f0*/  HADD2.F32 R60, -RZ, R40.reuse.H1_H1 ;  /* 0x30000028ff3c7230 */ /* 0x104fe40000004100 */
[----:B------:R-:W-:-:S03]  /*0700*/  HADD2.F32 R40, -RZ, R40.H0_H0 ;  /* 0x20000028ff287230 */ /* 0x000fc60000004100 */
[----:B------:R-:W-:Y:S01]  /*0710*/  FMUL R63, R60, R60 ;  /* 0x0000003c3c3f7220 */ /* 0x000fe20000400000 */
[----:B------:R-:W-:-:S03]  /*0720*/  HADD2.F32 R62, -RZ, R41.H0_H0 ;  /* 0x20000029ff3e7230 */ /* 0x000fc60000004100 */
[----:B------:R-:W-:Y:S01]  /*0730*/  FFMA R63, R40, R40, R63 ;  /* 0x00000028283f7223 */ /* 0x000fe2000000003f */
[----:B------:R-:W-:-:S03]  /*0740*/  HADD2.F32 R54, -RZ, R41.H1_H1 ;  /* 0x30000029ff367230 */ /* 0x000fc60000004100 */
[----:B------:R-:W-:Y:S01]  /*0750*/  FFMA R63, R62, R62, R63 ;  /* 0x0000003e3e3f7223 */ /* 0x000fe2000000003f */
[----:B------:R-:W-:-:S03]  /*0760*/  HADD2.F32 R56, -RZ, R42.H0_H0 ;  /* 0x2000002aff387230 */ /* 0x000fc60000004100 */
[----:B------:R-:W-:Y:S01]  /*0770*/  FFMA R63, R54, R54, R63 ;  /* 0x00000036363f7223 */ /* 0x000fe2000000003f */
[----:B------:R-:W-:-:S03]  /*0780*/  HADD2.F32 R42, -RZ, R42.H1_H1 ;  /* 0x3000002aff2a7230 */ /* 0x000fc60000004100 */
[----:B------:R-:W-:Y:S01]  /*0790*/  FFMA R63, R56, R56, R63 ;  /* 0x00000038383f7223 */ /* 0x000fe2000000003f */
[----:B------:R-:W-:-:S03]  /*07a0*/  HADD2.F32 R64, -RZ, R43.H0_H0 ;  /* 0x2000002bff407230 */ /* 0x000fc60000004100 */
[----:B------:R-:W-:Y:S01]  /*07b0*/  FFMA R63, R42, R42, R63 ;  /* 0x0000002a2a3f7223 */ /* 0x000fe2000000003f */
[----:B------:R-:W-:-:S03]  /*07c0*/  HADD2.F32 R66, -RZ, R43.H1_H1 ;  /* 0x3000002bff427230 */ /* 0x000fc60000004100 */
[----:B------:R-:W-:-:S04]  /*07d0*/  FFMA R63, R64, R64, R63 ;  /* 0x00000040403f7223 */ /* 0x000fc8000000003f */
[----:B------:R-:W-:-:S05]  /*07e0*/  FFMA R63, R66, R66, R63 ;  /* 0x00000042423f7223 */ /* 0x000fca000000003f */
[----:B0-----:R-:W0:Y:S02]  /*07f0*/  SHFL.BFLY PT, R48, R63, 0x8, 0x1f ;  /* 0x0d001f003f307f89 */ /* 0x001e2400000e0000 */
[----:B0-----:R-:W-:-:S05]  /*0800*/  FADD R41, R63, R48 ;  /* 0x000000303f297221 */ /* 0x001fca0000000000 */
[----:B------:R-:W0:Y:S02]  /*0810*/  SHFL.BFLY PT, R48, R41, 0x4, 0x1f ;  /* 0x0c801f0029307f89 */ /* 0x000e2400000e0000 */
[----:B0-----:R-:W-:-:S05]  /*0820*/  FADD R43, R41, R48 ;  /* 0x00000030292b7221 */ /* 0x001fca0000000000 */
[----:B------:R-:W0:Y:S02]  /*0830*/  SHFL.BFLY PT, R48, R43, 0x2, 0x1f ;  /* 0x0c401f002b307f89 */ /* 0x000e2400000e0000 */
[----:B0-----:R-:W-:-:S05]  /*0840*/  FADD R49, R43, R48 ;  /* 0x000000302b317221 */ /* 0x001fca0000000000 */
[----:B------:R-:W0:Y:S01]  /*0850*/  SHFL.BFLY PT, R48, R49, 0x1, 0x1f ;  /* 0x0c201f0031307f89 */ /* 0x000e2200000e0000 */
[----:B------:R-:W-:Y:S01]  /*0860*/  P2R R52, PR, RZ, 0x20 ;  /* 0x00000020ff347803 */ /* 0x000fe20000000000 */
[----:B0-----:R-:W-:-:S04]  /*0870*/  FADD R48, R49, R48 ;  /* 0x0000003031307221 */ /* 0x001fc80000000000 */
[----:B------:R-:W-:-:S04]  /*0880*/  FADD R55, R48, c[0x0][0x178] ;  /* 0x00005e0030377621 */ /* 0x000fc80000000000 */
[----:B------:R-:W0:Y:S02]  /*0890*/  MUFU.SQRT R57, R55 ;  /* 0x0000003700397308 */ /* 0x000e240000002000 */
[C---:B0-----:R-:W-:Y:S02]  /*08a0*/  FSETP.GT.AND P5, PT, R57.reuse, 8.50705917302346158658e+37, PT ;  /* 0x7e8000003900780b */ /* 0x041fe40003fa4000 */
[----:B------:R-:W-:-:S11]  /*08b0*/  FSETP.GEU.AND P6, PT, R57, 1.175494350822287508e-38, PT ;  /* 0x008000003900780b */ /* 0x000fd60003fce000 */
[----:B------:R-:W-:-:S04]  /*08c0*/  @P5 FMUL R57, R57, 0.25 ;  /* 0x3e80000039395820 */ /* 0x000fc80000400000 */
[----:B------:R-:W-:Y:S01]  /*08d0*/  @!P6 FMUL R57, R57, 16777216 ;  /* 0x4b8000003939e820 */ /* 0x000fe20000400000 */
[----:B------:R-:W-:-:S03]  /*08e0*/  MOV R48, 0x3e800000 ;  /* 0x3e80000000307802 */ /* 0x000fc60000000f00 */
[----:B------:R-:W0:Y:S01]  /*08f0*/  MUFU.RCP R49, R57 ;  /* 0x0000003900317308 */ /* 0x000e220000001000 */
[----:B------:R-:W-:-:S05]  /*0900*/  FSEL R68, R48, 1, P5 ;  /* 0x3f80000030447808 */ /* 0x000fca0002800000 */
[----:B------:R-:W-:-:S04]  /*0910*/  @!P6 FMUL R68, R68, 16777216 ;  /* 0x4b8000004444e820 */ /* 0x000fc80000400000 */
[----:B0-----:R-:W-:-:S04]  /*0920*/  FMUL R49, R49, R68 ;  /* 0x0000004431317220 */ /* 0x001fc80000400000 */
[-C--:B------:R-:W-:Y:S01]  /*0930*/  FMUL R56, R56, R49.reuse ;  /* 0x0000003138387220 */ /* 0x080fe20000400000 */
[-C--:B------:R-:W-:Y:S01]  /*0940*/  FMUL R43, R42, R49.reuse ;  /* 0x000000312a2b7220 */ /* 0x080fe20000400000 */
[-C--:B------:R-:W-:Y:S01]  /*0950*/  FMUL R64, R64, R49.reuse ;  /* 0x0000003140407220 */ /* 0x080fe20000400000 */
[----:B------:R-:W-:-:S03]  /*0960*/  FMUL R55, R66, R49 ;  /* 0x0000003142377220 */ /* 0x000fc60000400000 */
[----:B------:R-:W-:Y:S02]  /*0970*/  F2FP.PACK_AB R42, R43, R56 ;  /* 0x000000382b2a723e */ /* 0x000fe400000000ff */
[----:B------:R-:W-:Y:S01]  /*0980*/  F2FP.PACK_AB R43, R55, R64 ;  /* 0x00000040372b723e */ /* 0x000fe200000000ff */
[--C-:B---3--:R-:W-:Y:S01]  /*0990*/  HADD2.F32 R55, -RZ, R24.reuse.H1_H1 ;  /* 0x30000018ff377230 */ /* 0x108fe20000004100 */
[----:B------:R-:W-:Y:S01]  /*09a0*/  ISETP.NE.AND P5, PT, R61, RZ, PT ;  /* 0x000000ff3d00720c */ /* 0x000fe20003fa5270 */
        /* <DEDUP_REMOVED lines=8> */
[----:B------:R-:W-:Y:S01]  /*0a30*/  HADD2.F32 R65, -RZ, R26.H1_H1 ;  /* 0x3000001aff417230 */ /* 0x000fe20000004100 */
[-C--:B------:R-:W-:Y:S01]  /*0a40*/  FMUL R40, R40, R49.reuse ;  /* 0x0000003128287220 */ /* 0x080fe20000400000 */
[----:B------:R-:W-:Y:S01]  /*0a50*/  FMUL R41, R60, R49 ;  /* 0x000000313c297220 */ /* 0x000fe20000400000 */
[----:B------:R-:W-:Y:S01]  /*0a60*/  FFMA R24, R63, R63, R24 ;  /* 0x0000003f3f187223 */ /* 0x000fe20000000018 */
[--C-:B------:R-:W-:Y:S01]  /*0a70*/  HADD2.F32 R67, -RZ, R27.reuse.H0_H0 ;  /* 0x2000001bff437230 */ /* 0x100fe20000004100 */
[----:B------:R-:W-:Y:S02]  /*0a80*/  FMUL R54, R54, R49 ;  /* 0x0000003136367220 */ /* 0x000fe40000400000 */
[----:B------:R-:W-:Y:S01]  /*0a90*/  FFMA R24, R65, R65, R24 ;  /* 0x0000004141187223 */ /* 0x000fe20000000018 */
[----:B------:R-:W-:Y:S01]  /*0aa0*/  F2FP.PACK_AB R40, R41, R40 ;  /* 0x000000282928723e */ /* 0x000fe200000000ff */
[----:B------:R-:W-:Y:S01]  /*0ab0*/  FMUL R41, R62, R49 ;  /* 0x000000313e297220 */ /* 0x000fe20000400000 */
[----:B------:R-:W-:Y:S01]  /*0ac0*/  HADD2.F32 R27, -RZ, R27.H1_H1 ;  /* 0x3000001bff1b7230 */ /* 0x000fe20000004100 */
[----:B------:R-:W-:-:S03]  /*0ad0*/  FFMA R24, R67, R67, R24 ;  /* 0x0000004343187223 */ /* 0x000fc60000000018 */
[----:B------:R-:W-:Y:S01]  /*0ae0*/  F2FP.PACK_AB R41, R54, R41 ;  /* 0x000000293629723e */ /* 0x000fe200000000ff */
[----:B------:R-:W-:-:S04]  /*0af0*/  FFMA R24, R27, R27, R24 ;  /* 0x0000001b1b187223 */ /* 0x000fc80000000018 */
[----:B------:R-:W-:Y:S04]  /*0b00*/  @!P5 STG.E.128 [R50.64], R40 ;  /* 0x000000283200d986 */ /* 0x000fe8000c101d04 */
[----:B------:R-:W0:Y:S02]  /*0b10*/  SHFL.BFLY PT, R41, R24, 0x8, 0x1f ;  /* 0x0d001f0018297f89 */ /* 0x000e2400000e0000 */
[----:B0-----:R-:W-:-:S05]  /*0b20*/  FADD R41, R24, R41 ;  /* 0x0000002918297221 */ /* 0x001fca0000000000 */
[----:B------:R-:W0:Y:S02]  /*0b30*/  SHFL.BFLY PT, R26, R41, 0x4, 0x1f ;  /* 0x0c801f00291a7f89 */ /* 0x000e2400000e0000 */
[----:B0-----:R-:W-:-:S05]  /*0b40*/  FADD R42, R41, R26 ;  /* 0x0000001a292a7221 */ /* 0x001fca0000000000 */
[----:B------:R-:W0:Y:S02]  /*0b50*/  SHFL.BFLY PT, R43, R42, 0x2, 0x1f ;  /* 0x0c401f002a2b7f89 */ /* 0x000e2400000e0000 */
[----:B0-----:R-:W-:-:S05]  /*0b60*/  FADD R43, R42, R43 ;  /* 0x0000002b2a2b7221 */ /* 0x001fca0000000000 */
[----:B------:R-:W0:Y:S01]  /*0b70*/  SHFL.BFLY PT, R26, R43, 0x1, 0x1f ;  /* 0x0c201f002b1a7f89 */ /* 0x000e2200000e0000 */
[--C-:B----4-:R-:W-:Y:S02]  /*0b80*/  HADD2.F32 R66, -RZ, R32.reuse.H1_H1 ;  /* 0x30000020ff427230 */ /* 0x110fe40000004100 */
[----:B------:R-:W-:Y:S02]  /*0b90*/  HADD2.F32 R68, -RZ, R32.H0_H0 ;  /* 0x20000020ff447230 */ /* 0x000fe40000004100 */
[----:B------:R-:W-:Y:S02]  /*0ba0*/  HADD2.F32 R64, -RZ, R33.H1_H1 ;  /* 0x30000021ff407230 */ /* 0x000fe40000004100 */
[----:B------:R-:W-:Y:S01]  /*0bb0*/  HADD2.F32 R60, -RZ, R34.H0_H0 ;  /* 0x20000022ff3c7230 */ /* 0x000fe20000004100 */
[----:B0-----:R-:W-:Y:S01]  /*0bc0*/  FADD R26, R43, R26 ;  /* 0x0000001a2b1a7221 */ /* 0x001fe20000000000 */
[----:B------:R-:W-:-:S03]  /*0bd0*/  FMUL R43, R66, R66 ;  /* 0x00000042422b7220 */ /* 0x000fc60000400000 */
[----:B------:R-:W-:Y:S01]  /*0be0*/  FADD R50, R26, c[0x0][0x178] ;  /* 0x00005e001a327621 */ /* 0x000fe20000000000 */
[----:B------:R-:W-:-:S03]  /*0bf0*/  FFMA R43, R68, R68, R43 ;  /* 0x00000044442b7223 */ /* 0x000fc6000000002b */
[----:B------:R0:W1:Y:S02]  /*0c00*/  MUFU.SQRT R26, R50 ;  /* 0x00000032001a7308 */ /* 0x0000640000002000 */
[----:B0-----:R-:W-:-:S05]  /*0c10*/  HADD2.F32 R50, -RZ, R33.H0_H0 ;  /* 0x20000021ff327230 */ /* 0x001fca0000004100 */
[----:B------:R-:W-:Y:S01]  /*0c20*/  FFMA R43, R50, R50, R43 ;  /* 0x00000032322b7223 */ /* 0x000fe2000000002b */
[----:B------:R-:W-:-:S03]  /*0c30*/  HADD2.F32 R62, -RZ, R34.H1_H1 ;  /* 0x30000022ff3e7230 */ /* 0x000fc60000004100 */
[----:B------:R-:W-:Y:S01]  /*0c40*/  FFMA R43, R64, R64, R43 ;  /* 0x00000040402b7223 */ /* 0x000fe2000000002b */
[----:B------:R-:W-:-:S03]  /*0c50*/  HADD2.F32 R54, -RZ, R35.H0_H0 ;  /* 0x20000023ff367230 */ /* 0x000fc60000004100 */
[----:B------:R-:W-:Y:S01]  /*0c60*/  FFMA R43, R60, R60, R43 ;  /* 0x0000003c3c2b7223 */ /* 0x000fe2000000002b */
[----:B------:R-:W-:-:S03]  /*0c70*/  HADD2.F32 R56, -RZ, R35.H1_H1 ;  /* 0x30000023ff387230 */ /* 0x000fc60000004100 */
[----:B------:R-:W-:-:S04]  /*0c80*/  FFMA R43, R62, R62, R43 ;  /* 0x0000003e3e2b7223 */ /* 0x000fc8000000002b */
[----:B------:R-:W-:-:S04]  /*0c90*/  FFMA R43, R54, R54, R43 ;  /* 0x00000036362b7223 */ /* 0x000fc8000000002b */
[----:B------:R-:W-:-:S05]  /*0ca0*/  FFMA R43, R56, R56, R43 ;  /* 0x00000038382b7223 */ /* 0x000fca000000002b */
[----:B------:R-:W0:Y:S02]  /*0cb0*/  SHFL.BFLY PT, R32, R43, 0x8, 0x1f ;  /* 0x0d001f002b207f89 */ /* 0x000e2400000e0000 */
[----:B0-----:R-:W-:-:S05]  /*0cc0*/  FADD R33, R43, R32 ;  /* 0x000000202b217221 */ /* 0x001fca0000000000 */
[----:B------:R-:W0:Y:S02]  /*0cd0*/  SHFL.BFLY PT, R32, R33, 0x4, 0x1f ;  /* 0x0c801f0021207f89 */ /* 0x000e2400000e0000 */
[----:B0-----:R-:W-:-:S05]  /*0ce0*/  FADD R34, R33, R32 ;  /* 0x0000002021227221 */ /* 0x001fca0000000000 */
[----:B------:R-:W0:Y:S01]  /*0cf0*/  SHFL.BFLY PT, R35, R34, 0x2, 0x1f ;  /* 0x0c401f0022237f89 */ /* 0x000e2200000e0000 */
[----:B-1----:R-:W-:Y:S01]  /*0d00*/  FSETP.GT.AND P6, PT, R26, 8.50705917302346158658e+37, PT ;  /* 0x7e8000001a00780b */ /* 0x002fe20003fc4000 */
[----:B0-----:R-:W-:-:S05]  /*0d10*/  FADD R35, R34, R35 ;  /* 0x0000002322237221 */ /* 0x001fca0000000000 */
[----:B------:R-:W0:Y:S01]  /*0d20*/  SHFL.BFLY PT, R32, R35, 0x1, 0x1f ;  /* 0x0c201f0023207f89 */ /* 0x000e2200000e0000 */
[----:B------:R-:W-:-:S06]  /*0d30*/  FSETP.GEU.AND P5, PT, R26, 1.175494350822287508e-38, PT ;  /* 0x008000001a00780b */ /* 0x000fcc0003fae000 */
[----:B------:R-:W-:Y:S01]  /*0d40*/  @P6 FMUL R26, R26, 0.25 ;  /* 0x3e8000001a1a6820 */ /* 0x000fe20000400000 */
[----:B------:R-:W-:Y:S02]  /*0d50*/  FSEL R24, R48, 1, P6 ;  /* 0x3f80000030187808 */ /* 0x000fe40003000000 */
[----:B------:R-:W-:-:S04]  /*0d60*/  IADD3 R40, P6, R59, c[0x0][0x168], RZ ;  /* 0x00005a003b287a10 */ /* 0x000fc80007fde0ff */
[----:B------:R-:W-:Y:S01]  /*0d70*/  IADD3.X R41, R53, c[0x0][0x16c], RZ, P6, !PT ;  /* 0x00005b0035297a10 */ /* 0x000fe200037fe4ff */
[----:B------:R-:W-:Y:S01]  /*0d80*/  @!P5 FMUL R26, R26, 16777216 ;  /* 0x4b8000001a1ad820 */ /* 0x000fe20000400000 */
[----:B0-----:R-:W-:-:S04]  /*0d90*/  FADD R32, R35, R32 ;  /* 0x0000002023207221 */ /* 0x001fc80000000000 */
[----:B------:R-:W-:-:S04]  /*0da0*/  FADD R42, R32, c[0x0][0x178] ;  /* 0x00005e00202a7621 */ /* 0x000fc80000000000 */
[----:B------:R-:W0:Y:S08]  /*0db0*/  MUFU.SQRT R51, R42 ;  /* 0x0000002a00337308 */ /* 0x000e300000002000 */
[----:B------:R-:W1:Y:S01]  /*0dc0*/  MUFU.RCP R53, R26 ;  /* 0x0000001a00357308 */ /* 0x000e620000001000 */
[----:B------:R-:W-:Y:S01]  /*0dd0*/  @!P5 FMUL R24, R24, 16777216 ;  /* 0x4b8000001818d820 */ /* 0x000fe20000400000 */
[----:B0-----:R-:W-:Y:S01]  /*0de0*/  FSETP.GT.AND P5, PT, R51, 8.50705917302346158658e+37, PT ;  /* 0x7e8000003300780b */ /* 0x001fe20003fa4000 */
[----:B------:R-:W-:-:S02]  /*0df0*/  HADD2.F32 R33, -RZ, R28.H1_H1 ;  /* 0x3000001cff217230 */ /* 0x000fc40000004100 */
[----:B-1----:R-:W-:Y:S01]  /*0e00*/  FMUL R32, R53, R24 ;  /* 0x0000001835207220 */ /* 0x002fe20000400000 */
[----:B------:R-:W-:-:S03]  /*0e10*/  FSETP.GEU.AND P6, PT, R51, 1.175494350822287508e-38, PT ;  /* 0x008000003300780b */ /* 0x000fc60003fce000 */
[-C--:B------:R-:W-:Y:S01]  /*0e20*/  FMUL R57, R57, R32.reuse ;  /* 0x0000002039397220 */ /* 0x080fe20000400000 */
[-C--:B------:R-:W-:Y:S01]  /*0e30*/  FMUL R26, R25, R32.reuse ;  /* 0x00000020191a7220 */ /* 0x080fe20000400000 */
[-C--:B------:R-:W-:Y:S01]  /*0e40*/  FMUL R63, R63, R32.reuse ;  /* 0x000000203f3f7220 */ /* 0x080fe20000400000 */
[-C--:B------:R-:W-:Y:S01]  /*0e50*/  FMUL R34, R65, R32.reuse ;  /* 0x0000002041227220 */ /* 0x080fe20000400000 */
[----:B------:R-:W-:Y:S02]  /*0e60*/  HADD2.F32 R28, -RZ, R28.H0_H0 ;  /* 0x2000001cff1c7230 */ /* 0x000fe40000004100 */
[----:B------:R-:W-:Y:S01]  /*0e70*/  @P5 FMUL R51, R51, 0.25 ;  /* 0x3e80000033335820 */ /* 0x000fe20000400000 */
[----:B------:R-:W-:Y:S01]  /*0e80*/  FSEL R43, R48, 1, P5 ;  /* 0x3f800000302b7808 */ /* 0x000fe20002800000 */
[----:B------:R-:W-:Y:S01]  /*0e90*/  FMUL R35, R33, R33 ;  /* 0x0000002121237220 */ /* 0x000fe20000400000 */
[----:B------:R-:W-:Y:S01]  /*0ea0*/  ISETP.NE.AND P5, PT, R58, RZ, PT ;  /* 0x000000ff3a00720c */ /* 0x000fe20003fa5270 */
[-C--:B------:R-:W-:Y:S01]  /*0eb0*/  FMUL R67, R67, R32.reuse ;  /* 0x0000002043437220 */ /* 0x080fe20000400000 */
[----:B------:R-:W-:Y:S01]  /*0ec0*/  F2FP.PACK_AB R25, R26, R57 ;  /* 0x000000391a19723e */ /* 0x000fe200000000ff */
[-C--:B------:R-:W-:Y:S01]  /*0ed0*/  FMUL R42, R27, R32.reuse ;  /* 0x000000201b2a7220 */ /* 0x080fe20000400000 */
[----:B------:R-:W-:Y:S01]  /*0ee0*/  F2FP.PACK_AB R26, R34, R63 ;  /* 0x0000003f221a723e */ /* 0x000fe200000000ff */
[--C-:B------:R-:W-:Y:S01]  /*0ef0*/  HADD2.F32 R34, -RZ, R29.reuse.H0_H0 ;  /* 0x2000001dff227230 */ /* 0x100fe20000004100 */
[-C--:B------:R-:W-:Y:S01]  /*0f00*/  FMUL R24, R61, R32.reuse ;  /* 0x000000203d187220 */ /* 0x080fe20000400000 */
[----:B------:R-:W-:Y:S01]  /*0f10*/  FMUL R55, R55, R32 ;  /* 0x0000002037377220 */ /* 0x000fe20000400000 */
[----:B------:R-:W-:Y:S01]  /*0f20*/  FFMA R53, R28, R28, R35 ;  /* 0x0000001c1c357223 */ /* 0x000fe20000000023 */
[----:B------:R-:W-:Y:S01]  /*0f30*/  F2FP.PACK_AB R27, R42, R67 ;  /* 0x000000432a1b723e */ /* 0x000fe200000000ff */
[----:B------:R-:W-:-:S02]  /*0f40*/  HADD2.F32 R35, -RZ, R29.H1_H1 ;  /* 0x3000001dff237230 */ /* 0x000fc40000004100 */
[----:B------:R-:W-:Y:S01]  /*0f50*/  FFMA R42, R34, R34, R53 ;  /* 0x00000022222a7223 */ /* 0x000fe20000000035 */
[----:B------:R-:W-:Y:S01]  /*0f60*/  F2FP.PACK_AB R24, R55, R24 ;  /* 0x000000183718723e */ /* 0x000fe200000000ff */
[--C-:B------:R-:W-:Y:S02]  /*0f70*/  HADD2.F32 R29, -RZ, R30.reuse.H0_H0 ;  /* 0x2000001eff1d7230 */ /* 0x100fe40000004100 */
[----:B------:R-:W-:Y:S02]  /*0f80*/  FFMA R42, R35, R35, R42 ;  /* 0x00000023232a7223 */ /* 0x000fe4000000002a */
[----:B------:R0:W-:Y:S01]  /*0f90*/  @!P5 STG.E.128 [R40.64], R24 ;  /* 0x000000182800d986 */ /* 0x0001e2000c101d04 */
[----:B------:R-:W-:Y:S01]  /*0fa0*/  @!P6 FMUL R51, R51, 16777216 ;  /* 0x4b8000003333e820 */ /* 0x000fe20000400000 */
[----:B0-----:R-:W-:Y:S01]  /*0fb0*/  HADD2.F32 R40, -RZ, R30.H1_H1 ;  /* 0x3000001eff287230 */ /* 0x001fe20000004100 */
[----:B------:R-:W-:Y:S01]  /*0fc0*/  FFMA R25, R29, R29, R42 ;  /* 0x0000001d1d197223 */ /* 0x000fe2000000002a */
[----:B------:R-:W-:-:S03]  /*0fd0*/  HADD2.F32 R30, -RZ, R31.H0_H0 ;  /* 0x2000001fff1e7230 */ /* 0x000fc60000004100 */
[----:B------:R-:W-:Y:S01]  /*0fe0*/  FFMA R25, R40, R40, R25 ;  /* 0x0000002828197223 */ /* 0x000fe20000000019 */
[----:B------:R-:W-:Y:S01]  /*0ff0*/  HADD2.F32 R42, -RZ, R31.H1_H1 ;  /* 0x3000001fff2a7230 */ /* 0x000fe20000004100 */
[----:B------:R-:W0:Y:S02]  /*1000*/  MUFU.RCP R24, R51 ;  /* 0x0000003300187308 */ /* 0x000e240000001000 */
[----:B------:R-:W-:-:S04]  /*1010*/  FFMA R25, R30, R30, R25 ;  /* 0x0000001e1e197223 */ /* 0x000fc80000000019 */
[----:B------:R-:W-:Y:S01]  /*1020*/  FFMA R53, R42, R42, R25 ;  /* 0x0000002a2a357223 */ /* 0x000fe20000000019 */
[----:B------:R-:W-:-:S04]  /*1030*/  @!P6 FMUL R43, R43, 16777216 ;  /* 0x4b8000002b2be820 */ /* 0x000fc80000400000 */
[----:B------:R-:W1:Y:S01]  /*1040*/  SHFL.BFLY PT, R26, R53, 0x8, 0x1f ;  /* 0x0d001f00351a7f89 */ /* 0x000e6200000e0000 */
[--C-:B------:R-:W-:Y:S01]  /*1050*/  HADD2.F32 R41, -RZ, R12.reuse.H1_H1 ;  /* 0x3000000cff297230 */ /* 0x100fe20000004100 */
[----:B------:R-:W-:Y:S01]  /*1060*/  ISETP.NE.AND P6, PT, R52, RZ, PT ;  /* 0x000000ff3400720c */ /* 0x000fe20003fc5270 */
[----:B0-----:R-:W-:Y:S01]  /*1070*/  FMUL R31, R24, R43 ;  /* 0x0000002b181f7220 */ /* 0x001fe20000400000 */
[----:B------:R-:W-:Y:S02]  /*1080*/  HADD2.F32 R43, -RZ, R12.H0_H0 ;  /* 0x2000000cff2b7230 */ /* 0x000fe40000004100 */
[----:B------:R-:W-:Y:S01]  /*1090*/  FMUL R52, R41, R41 ;  /* 0x0000002929347220 */ /* 0x000fe20000400000 */
[-C--:B------:R-:W-:Y:S01]  /*10a0*/  FMUL R24, R68, R31.reuse ;  /* 0x0000001f44187220 */ /* 0x080fe20000400000 */
[----:B------:R-:W-:Y:S01]  /*10b0*/  FMUL R25, R66, R31 ;  /* 0x0000001f42197220 */ /* 0x000fe20000400000 */
[----:B------:R-:W-:Y:S01]  /*10c0*/  HADD2.F32 R12, -RZ, R13.H0_H0 ;  /* 0x2000000dff0c7230 */ /* 0x000fe20000004100 */
[----:B------:R-:W-:-:S03]  /*10d0*/  FFMA R27, R43, R43, R52 ;  /* 0x0000002b2b1b7223 */ /* 0x000fc60000000034 */
[----:B------:R-:W-:Y:S01]  /*10e0*/  F2FP.PACK_AB R24, R25, R24 ;  /* 0x000000181918723e */ /* 0x000fe200000000ff */
[-C--:B------:R-:W-:Y:S01]  /*10f0*/  FMUL R25, R50, R31.reuse ;  /* 0x0000001f32197220 */ /* 0x080fe20000400000 */
[----:B------:R-:W-:Y:S01]  /*1100*/  HADD2.F32 R50, -RZ, R13.H1_H1 ;  /* 0x3000000dff327230 */ /* 0x000fe20000004100 */
[----:B------:R-:W-:Y:S01]  /*1110*/  FFMA R27, R12, R12, R27 ;  /* 0x0000000c0c1b7223 */ /* 0x000fe2000000001b */
[-C--:B------:R-:W-:Y:S01]  /*1120*/  FMUL R60, R60, R31.reuse ;  /* 0x0000001f3c3c7220 */ /* 0x080fe20000400000 */
[----:B------:R-:W-:Y:S01]  /*1130*/  FMUL R51, R62, R31 ;  /* 0x0000001f3e337220 */ /* 0x000fe20000400000 */
[--C-:B------:R-:W-:Y:S01]  /*1140*/  HADD2.F32 R13, -RZ, R14.reuse.H0_H0 ;  /* 0x2000000eff0d7230 */ /* 0x100fe20000004100 */
[----:B------:R-:W-:Y:S01]  /*1150*/  FFMA R52, R50, R50, R27 ;  /* 0x0000003232347223 */ /* 0x000fe2000000001b */
[----:B-1----:R-:W-:Y:S02]  /*1160*/  FADD R53, R53, R26 ;  /* 0x0000001a35357221 */ /* 0x002fe40000000000 */
[----:B------:R-:W-:Y:S01]  /*1170*/  F2FP.PACK_AB R26, R51, R60 ;  /* 0x0000003c331a723e */ /* 0x000fe200000000ff */
[----:B------:R-:W-:Y:S01]  /*1180*/  HADD2.F32 R51, -RZ, R14.H1_H1 ;  /* 0x3000000eff337230 */ /* 0x000fe20000004100 */
[----:B------:R-:W-:Y:S01]  /*1190*/  FFMA R52, R13, R13, R52 ;  /* 0x0000000d0d347223 */ /* 0x000fe20000000034 */
[-C--:B------:R-:W-:Y:S01]  /*11a0*/  FMUL R27, R54, R31.reuse ;  /* 0x0000001f361b7220 */ /* 0x080fe20000400000 */
[----:B------:R-:W-:Y:S01]  /*11b0*/  FMUL R56, R56, R31 ;  /* 0x0000001f38387220 */ /* 0x000fe20000400000 */
[--C-:B------:R-:W-:Y:S01]  /*11c0*/  HADD2.F32 R14, -RZ, R15.reuse.H0_H0 ;  /* 0x2000000fff0e7230 */ /* 0x100fe20000004100 */
[----:B------:R-:W-:Y:S01]  /*11d0*/  FFMA R55, R51, R51, R52 ;  /* 0x0000003333377223 */ /* 0x000fe20000000034 */
[----:B------:R-:W0:Y:S01]  /*11e0*/  SHFL.BFLY PT, R60, R53, 0x4, 0x1f ;  /* 0x0c801f00353c7f89 */ /* 0x000e2200000e0000 */
[----:B------:R-:W-:Y:S01]  /*11f0*/  IADD3 R54, P5, R47, c[0x0][0x168], RZ ;  /* 0x00005a002f367a10 */ /* 0x000fe20007fbe0ff */
[----:B------:R-:W-:Y:S01]  /*1200*/  HADD2.F32 R15, -RZ, R15.H1_H1 ;  /* 0x3000000fff0f7230 */ /* 0x000fe20000004100 */
[----:B------:R-:W-:Y:S01]  /*1210*/  F2FP.PACK_AB R27, R56, R27 ;  /* 0x0000001b381b723e */ /* 0x000fe200000000ff */
[----:B------:R-:W-:Y:S01]  /*1220*/  FFMA R56, R14, R14, R55 ;  /* 0x0000000e0e387223 */ /* 0x000fe20000000037 */
[----:B------:R-:W-:Y:S01]  /*1230*/  IADD3.X R55, R45, c[0x0][0x16c], RZ, P5, !PT ;  /* 0x00005b002d377a10 */ /* 0x000fe20002ffe4ff */
[----:B-----5:R-:W-:-:S02]  /*1240*/  HADD2.F32 R45, -RZ, R36.H1_H1 ;  /* 0x30000024ff2d7230 */ /* 0x020fc40000004100 */
[----:B------:R-:W-:Y:S01]  /*1250*/  FFMA R56, R15, R15, R56 ;  /* 0x0000000f0f387223 */ /* 0x000fe20000000038 */
[----:B------:R-:W-:Y:S02]  /*1260*/  HADD2.F32 R47, -RZ, R36.H0_H0 ;  /* 0x20000024ff2f7230 */ /* 0x000fe40000004100 */
[----:B------:R-:W-:Y:S02]  /*1270*/  FMUL R52, R45, R45 ;  /* 0x0000002d2d347220 */ /* 0x000fe40000400000 */
[----:B------:R-:W1:Y:S01]  /*1280*/  SHFL.BFLY PT, R59, R56, 0x8, 0x1f ;  /* 0x0d001f00383b7f89 */ /* 0x000e6200000e0000 */
[--C-:B------:R-:W-:Y:S01]  /*1290*/  HADD2.F32 R36, -RZ, R37.reuse.H0_H0 ;  /* 0x20000025ff247230 */ /* 0x100fe20000004100 */
[----:B------:R-:W-:Y:S01]  /*12a0*/  FFMA R57, R47, R47, R52 ;  /* 0x0000002f2f397223 */ /* 0x000fe20000000034 */
[----:B------:R-:W-:Y:S01]  /*12b0*/  FMUL R64, R64, R31 ;  /* 0x0000001f40407220 */ /* 0x000fe20000400000 */
[----:B------:R-:W-:Y:S02]  /*12c0*/  HADD2.F32 R52, -RZ, R37.H1_H1 ;  /* 0x30000025ff347230 */ /* 0x000fe40000004100 */
[----:B------:R-:W-:Y:S01]  /*12d0*/  FFMA R57, R36, R36, R57 ;  /* 0x0000002424397223 */ /* 0x000fe20000000039 */
[----:B------:R-:W-:Y:S01]  /*12e0*/  HADD2.F32 R37, -RZ, R38.H0_H0 ;  /* 0x20000026ff257230 */ /* 0x000fe20000004100 */
[----:B------:R-:W-:-:S02]  /*12f0*/  F2FP.PACK_AB R25, R64, R25 ;  /* 0x000000194019723e */ /* 0x000fc400000000ff */
[----:B------:R-:W-:Y:S01]  /*1300*/  FFMA R58, R52, R52, R57 ;  /* 0x00000034343a7223 */ /* 0x000fe20000000039 */
[----:B0-----:R-:W-:Y:S01]  /*1310*/  FADD R60, R53, R60 ;  /* 0x0000003c353c7221 */ /* 0x001fe20000000000 */
[----:B------:R-:W-:Y:S01]  /*1320*/  HADD2.F32 R38, -RZ, R38.H1_H1 ;  /* 0x30000026ff267230 */ /* 0x000fe20000004100 */
[----:B------:R0:W-:Y:S04]  /*1330*/  @!P6 STG.E.128 [R54.64], R24 ;  /* 0x000000183600e986 */ /* 0x0001e8000c101d04 */
[----:B------:R-:W2:Y:S01]  /*1340*/  SHFL.BFLY PT, R27, R60, 0x2, 0x1f ;  /* 0x0c401f003c1b7f89 */ /* 0x000ea200000e0000 */
[----:B0-----:R-:W-:Y:S01]  /*1350*/  FFMA R25, R37, R37, R58 ;  /* 0x0000002525197223 */ /* 0x001fe2000000003a */
[----:B------:R-:W-:-:S03]  /*1360*/  HADD2.F32 R24, -RZ, R39.H0_H0 ;  /* 0x20000027ff187230 */ /* 0x000fc60000004100 */
[----:B------:R-:W-:Y:S01]  /*1370*/  FFMA R25, R38, R38, R25 ;  /* 0x0000002626197223 */ /* 0x000fe20000000019 */
[----:B------:R-:W-:Y:S01]  /*1380*/  HADD2.F32 R39, -RZ, R39.H1_H1 ;  /* 0x30000027ff277230 */ /* 0x000fe20000004100 */
[----:B-1----:R-:W-:Y:S02]  /*1390*/  FADD R59, R56, R59 ;  /* 0x0000003b383b7221 */ /* 0x002fe40000000000 */
[----:B------:R-:W-:-:S04]  /*13a0*/  FFMA R26, R24, R24, R25 ;  /* 0x00000018181a7223 */ /* 0x000fc80000000019 */
[----:B------:R-:W-:Y:S02]  /*13b0*/  FFMA R53, R39, R39, R26 ;  /* 0x0000002727357223 */ /* 0x000fe4000000001a */
[----:B------:R-:W0:Y:S01]  /*13c0*/  SHFL.BFLY PT, R26, R59, 0x4, 0x1f ;  /* 0x0c801f003b1a7f89 */ /* 0x000e2200000e0000 */
[----:B--2---:R-:W-:-:S03]  /*13d0*/  FADD R57, R60, R27 ;  /* 0x0000001b3c397221 */ /* 0x004fc60000000000 */
[----:B------:R-:W1:Y:S01]  /*13e0*/  SHFL.BFLY PT, R54, R53, 0x8, 0x1f ;  /* 0x0d001f0035367f89 */ /* 0x000e6200000e0000 */
[----:B------:R-:W-:-:S03]  /*13f0*/  HADD2.F32 R25, -RZ, R20.H1_H1 ;  /* 0x30000014ff197230 */ /* 0x000fc60000004100 */
[----:B------:R-:W2:Y:S01]  /*1400*/  SHFL.BFLY PT, R58, R57, 0x1, 0x1f ;  /* 0x0c201f00393a7f89 */ /* 0x000ea200000e0000 */
[----:B------:R-:W-:Y:S01]  /*1410*/  HADD2.F32 R20, -RZ, R20.H0_H0 ;  /* 0x20000014ff147230 */ /* 0x000fe20000004100 */
[----:B------:R-:W-:-:S04]  /*1420*/  FMUL R27, R25, R25 ;  /* 0x00000019191b7220 */ /* 0x000fc80000400000 */
[----:B------:R-:W-:Y:S01]  /*1430*/  FFMA R55, R20, R20, R27 ;  /* 0x0000001414377223 */ /* 0x000fe2000000001b */
[--C-:B------:R-:W-:Y:S01]  /*1440*/  HADD2.F32 R27, -RZ, R21.reuse.H1_H1 ;  /* 0x30000015ff1b7230 */ /* 0x100fe20000004100 */
[----:B0-----:R-:W-:Y:S01]  /*1450*/  FADD R61, R59, R26 ;  /* 0x0000001a3b3d7221 */ /* 0x001fe20000000000 */
[----:B------:R-:W-:-:S04]  /*1460*/  HADD2.F32 R26, -RZ, R21.H0_H0 ;  /* 0x20000015ff1a7230 */ /* 0x000fc80000004100 */
[----:B------:R-:W0:Y:S01]  /*1470*/  SHFL.BFLY PT, R60, R61, 0x2, 0x1f ;  /* 0x0c401f003d3c7f89 */ /* 0x000e2200000e0000 */
[----:B------:R-:W-:Y:S01]  /*1480*/  FFMA R56, R26, R26, R55 ;  /* 0x0000001a1a387223 */ /* 0x000fe20000000037 */
[--C-:B------:R-:W-:Y:S01]  /*1490*/  HADD2.F32 R21, -RZ, R22.reuse.H0_H0 ;  /* 0x20000016ff157230 */ /* 0x100fe20000004100 */
[----:B-1----:R-:W-:Y:S02]  /*14a0*/  FADD R54, R53, R54 ;  /* 0x0000003635367221 */ /* 0x002fe40000000000 */
[----:B------:R-:W-:Y:S01]  /*14b0*/  FFMA R56, R27, R27, R56 ;  /* 0x0000001b1b387223 */ /* 0x000fe20000000038 */
[----:B------:R-:W-:-:S03]  /*14c0*/  HADD2.F32 R53, -RZ, R22.H1_H1 ;  /* 0x30000016ff357230 */ /* 0x000fc60000004100 */
[----:B------:R-:W-:Y:S01]  /*14d0*/  FFMA R56, R21, R21, R56 ;  /* 0x0000001515387223 */ /* 0x000fe20000000038 */
[----:B--2---:R-:W-:Y:S01]  /*14e0*/  FADD R55, R57, R58 ;  /* 0x0000003a39377221 */ /* 0x004fe20000000000 */
[--C-:B------:R-:W-:Y:S02]  /*14f0*/  HADD2.F32 R22, -RZ, R23.reuse.H0_H0 ;  /* 0x20000017ff167230 */ /* 0x100fe40000004100 */
[----:B------:R-:W-:Y:S01]  /*1500*/  FFMA R57, R53, R53, R56 ;  /* 0x0000003535397223 */ /* 0x000fe20000000038 */
[----:B------:R-:W-:-:S03]  /*1510*/  HADD2.F32 R23, -RZ, R23.H1_H1 ;  /* 0x30000017ff177230 */ /* 0x000fc60000004100 */
[----:B------:R-:W-:-:S04]  /*1520*/  FFMA R56, R22, R22, R57 ;  /* 0x0000001616387223 */ /* 0x000fc80000000039 */
[----:B------:R-:W-:Y:S01]  /*1530*/  FFMA R56, R23, R23, R56 ;  /* 0x0000001717387223 */ /* 0x000fe20000000038 */
[----:B0-----:R-:W-:-:S04]  /*1540*/  FADD R60, R61, R60 ;  /* 0x0000003c3d3c7221 */ /* 0x001fc80000000000 */
[----:B------:R-:W0:Y:S04]  /*1550*/  SHFL.BFLY PT, R61, R56, 0x8, 0x1f ;  /* 0x0d001f00383d7f89 */ /* 0x000e2800000e0000 */
[----:B------:R-:W1:Y:S01]  /*1560*/  SHFL.BFLY PT, R59, R54, 0x4, 0x1f ;  /* 0x0c801f00363b7f89 */ /* 0x000e6200000e0000 */
[----:B0-----:R-:W-:-:S05]  /*1570*/  FADD R61, R56, R61 ;  /* 0x0000003d383d7221 */ /* 0x001fca0000000000 */
[----:B------:R-:W0:Y:S01]  /*1580*/  SHFL.BFLY PT, R58, R61, 0x4, 0x1f ;  /* 0x0c801f003d3a7f89 */ /* 0x000e2200000e0000 */
[----:B-1----:R-:W-:-:S05]  /*1590*/  FADD R59, R54, R59 ;  /* 0x0000003b363b7221 */ /* 0x002fca0000000000 */
[----:B------:R-:W1:Y:S01]  /*15a0*/  SHFL.BFLY PT, R54, R59, 0x2, 0x1f ;  /* 0x0c401f003b367f89 */ /* 0x000e6200000e0000 */
[----:B------:R-:W-:-:S03]  /*15b0*/  FADD R62, R55, c[0x0][0x178] ;  /* 0x00005e00373e7621 */ /* 0x000fc60000000000 */
[----:B------:R-:W2:Y:S01]  /*15c0*/  SHFL.BFLY PT, R57, R60, 0x1, 0x1f ;  /* 0x0c201f003c397f89 */ /* 0x000ea200000e0000 */
[----:B------:R-:W3:Y:S01]  /*15d0*/  MUFU.SQRT R64, R62 ;  /* 0x0000003e00407308 */ /* 0x000ee20000002000 */
[----:B0-----:R-:W-:-:S05]  /*15e0*/  FADD R58, R61, R58 ;  /* 0x0000003a3d3a7221 */ /* 0x001fca0000000000 */
[----:B------:R-:W0:Y:S01]  /*15f0*/  SHFL.BFLY PT, R63, R58, 0x2, 0x1f ;  /* 0x0c401f003a3f7f89 */ /* 0x000e2200000e0000 */
[----:B-1----:R-:W-:-:S05]  /*1600*/  FADD R54, R59, R54 ;  /* 0x000000363b367221 */ /* 0x002fca0000000000 */
[----:B------:R-:W1:Y:S01]  /*1610*/  SHFL.BFLY PT, R55, R54, 0x1, 0x1f ;  /* 0x0c201f0036377f89 */ /* 0x000e6200000e0000 */
[----:B---3--:R-:W-:Y:S01]  /*1620*/  FSETP.GT.AND P6, PT, R64, 8.50705917302346158658e+37, PT ;  /* 0x7e8000004000780b */ /* 0x008fe20003fc4000 */
[----:B--2---:R-:W-:Y:S01]  /*1630*/  FADD R57, R60, R57 ;  /* 0x000000393c397221 */ /* 0x004fe20000000000 */
[----:B------:R-:W-:-:S03]  /*1640*/  FSETP.GEU.AND P5, PT, R64, 1.175494350822287508e-38, PT ;  /* 0x008000004000780b */ /* 0x000fc60003fae000 */
[----:B------:R-:W-:Y:S01]  /*1650*/  FADD R57, R57, c[0x0][0x178] ;  /* 0x00005e0039397621 */ /* 0x000fe20000000000 */
[----:B0-----:R-:W-:-:S03]  /*1660*/  FADD R63, R58, R63 ;  /* 0x0000003f3a3f7221 */ /* 0x001fc60000000000 */
[----:B------:R-:W0:Y:S02]  /*1670*/  MUFU.SQRT R60, R57 ;  /* 0x00000039003c7308 */ /* 0x000e240000002000 */
[----:B------:R-:W2:Y:S02]  /*1680*/  SHFL.BFLY PT, R56, R63, 0x1, 0x1f ;  /* 0x0c201f003f387f89 */ /* 0x000ea400000e0000 */
[----:B------:R-:W-:Y:S01]  /*1690*/  @P6 FMUL R64, R64, 0.25 ;  /* 0x3e80000040406820 */ /* 0x000fe20000400000 */
[----:B-1----:R-:W-:-:S03]  /*16a0*/  FADD R55, R54, R55 ;  /* 0x0000003736377221 */ /* 0x002fc60000000000 */
[----:B------:R-:W-:Y:S01]  /*16b0*/  @!P5 FMUL R64, R64, 16777216 ;  /* 0x4b8000004040d820 */ /* 0x000fe20000400000 */
[----:B------:R-:W-:Y:S01]  /*16c0*/  FADD R54, R55, c[0x0][0x178] ;  /* 0x00005e0037367621 */ /* 0x000fe20000000000 */
[----:B------:R-:W-:-:S04]  /*16d0*/  FSEL R59, R48, 1, P6 ;  /* 0x3f800000303b7808 */ /* 0x000fc80003000000 */
[----:B------:R-:W1:Y:S01]  /*16e0*/  MUFU.RCP R64, R64 ;  /* 0x0000004000407308 */ /* 0x000e620000001000 */
[----:B0-----:R-:W-:Y:S01]  /*16f0*/  FSETP.GT.AND P6, PT, R60, 8.50705917302346158658e+37, PT ;  /* 0x7e8000003c00780b */ /* 0x001fe20003fc4000 */
[----:B------:R-:W-:-:S06]  /*1700*/  @!P5 FMUL R59, R59, 16777216 ;  /* 0x4b8000003b3bd820 */ /* 0x000fcc0000400000 */
[----:B------:R-:W0:Y:S01]  /*1710*/  MUFU.SQRT R61, R54 ;  /* 0x00000036003d7308 */ /* 0x000e220000002000 */
[----:B------:R-:W-:Y:S01]  /*1720*/  FSETP.GEU.AND P5, PT, R60, 1.175494350822287508e-38, PT ;  /* 0x008000003c00780b */ /* 0x000fe20003fae000 */
[----:B--2---:R-:W-:-:S04]  /*1730*/  FADD R56, R63, R56 ;  /* 0x000000383f387221 */ /* 0x004fc80000000000 */
[----:B------:R-:W-:Y:S01]  /*1740*/  FADD R57, R56, c[0x0][0x178] ;  /* 0x00005e0038397621 */ /* 0x000fe20000000000 */
[----:B-1----:R-:W-:Y:S01]  /*1750*/  FMUL R55, R64, R59 ;  /* 0x0000003b40377220 */ /* 0x002fe20000400000 */
[----:B------:R-:W-:Y:S01]  /*1760*/  FSEL R59, R48, 1, P6 ;  /* 0x3f800000303b7808 */ /* 0x000fe20003000000 */
[----:B------:R-:W-:Y:S01]  /*1770*/  @P6 FMUL R60, R60, 0.25 ;  /* 0x3e8000003c3c6820 */ /* 0x000fe20000400000 */
[----:B------:R-:W1:Y:S01]  /*1780*/  MUFU.SQRT R62, R57 ;  /* 0x00000039003e7308 */ /* 0x000e620000002000 */
[----:B0-----:R-:W-:-:S03]  /*1790*/  FSETP.GT.AND P6, PT, R61, 8.50705917302346158658e+37, PT ;  /* 0x7e8000003d00780b */ /* 0x001fc60003fc4000 */
[----:B------:R-:W-:Y:S01]  /*17a0*/  @!P5 FMUL R60, R60, 16777216 ;  /* 0x4b8000003c3cd820 */ /* 0x000fe20000400000 */
[----:B------:R-:W-:Y:S01]  /*17b0*/  @!P5 FMUL R59, R59, 16777216 ;  /* 0x4b8000003b3bd820 */ /* 0x000fe20000400000 */
[----:B------:R-:W-:Y:S02]  /*17c0*/  FSETP.GEU.AND P5, PT, R61, 1.175494350822287508e-38, PT ;  /* 0x008000003d00780b */ /* 0x000fe40003fae000 */
[----:B------:R-:W-:-:S06]  /*17d0*/  FSEL R54, R48, 1, P6 ;  /* 0x3f80000030367808 */ /* 0x000fcc0003000000 */
[----:B------:R-:W-:Y:S01]  /*17e0*/  @P6 FMUL R61, R61, 0.25 ;  /* 0x3e8000003d3d6820 */ /* 0x000fe20000400000 */
[----:B-1----:R-:W-:-:S04]  /*17f0*/  FSETP.GT.AND P6, PT, R62, 8.50705917302346158658e+37, PT ;  /* 0x7e8000003e00780b */ /* 0x002fc80003fc4000 */
[----:B------:R-:W-:Y:S01]  /*1800*/  @!P5 FMUL R54, R54, 16777216 ;  /* 0x4b8000003636d820 */ /* 0x000fe20000400000 */
[----:B------:R-:W-:Y:S01]  /*1810*/  @!P5 FMUL R61, R61, 16777216 ;  /* 0x4b8000003d3dd820 */ /* 0x000fe20000400000 */
[C---:B------:R-:W-:Y:S01]  /*1820*/  FSETP.GEU.AND P5, PT, R62.reuse, 1.175494350822287508e-38, PT ;  /* 0x008000003e00780b */ /* 0x040fe20003fae000 */
[----:B------:R-:W0:Y:S06]  /*1830*/  MUFU.RCP R60, R60 ;  /* 0x0000003c003c7308 */ /* 0x000e2c0000001000 */
[----:B------:R-:W-:-:S06]  /*1840*/  @P6 FMUL R62, R62, 0.25 ;  /* 0x3e8000003e3e6820 */ /* 0x000fcc0000400000 */
[----:B------:R-:W-:Y:S01]  /*1850*/  @!P5 FMUL R62, R62, 16777216 ;  /* 0x4b8000003e3ed820 */ /* 0x000fe20000400000 */
[----:B------:R-:W1:Y:S08]  /*1860*/  MUFU.RCP R57, R61 ;  /* 0x0000003d00397308 */ /* 0x000e700000001000 */
[----:B------:R-:W2:Y:S01]  /*1870*/  MUFU.RCP R62, R62 ;  /* 0x0000003e003e7308 */ /* 0x000ea20000001000 */
[----:B0-----:R-:W-:Y:S01]  /*1880*/  FMUL R56, R60, R59 ;  /* 0x0000003b3c387220 */ /* 0x001fe20000400000 */
[----:B------:R-:W-:-:S05]  /*1890*/  FSEL R59, R48, 1, P6 ;  /* 0x3f800000303b7808 */ /* 0x000fca0003000000 */
[----:B------:R-:W-:Y:S01]  /*18a0*/  @!P5 FMUL R59, R59, 16777216 ;  /* 0x4b8000003b3bd820 */ /* 0x000fe20000400000 */
[----:B-1----:R-:W-:Y:S01]  /*18b0*/  FMUL R57, R57, R54 ;  /* 0x0000003639397220 */ /* 0x002fe20000400000 */
[--C-:B------:R-:W-:Y:S02]  /*18c0*/  HADD2.F32 R58, -RZ, R16.reuse.H0_H0 ;  /* 0x20000010ff3a7230 */ /* 0x100fe40000004100 */
[----:B--2---:R-:W-:Y:S01]  /*18d0*/  FMUL R54, R62, R59 ;  /* 0x0000003b3e367220 */ /* 0x004fe20000400000 */
[----:B------:R-:W-:Y:S02]  /*18e0*/  HADD2.F32 R59, -RZ, R16.H1_H1 ;  /* 0x30000010ff3b7230 */ /* 0x000fe40000004100 */
[----:B------:R-:W-:-:S03]  /*18f0*/  HADD2.F32 R16, -RZ, R17.H1_H1 ;  /* 0x30000011ff107230 */ /* 0x000fc60000004100 */
        /* <DEDUP_REMOVED lines=10> */
[----:B------:R-:W-:-:S04]  /*19a0*/  FFMA R62, R60, R60, R63 ;  /* 0x0000003c3c3e7223 */ /* 0x000fc8000000003f */
[----:B------:R-:W-:-:S04]  /*19b0*/  FFMA R62, R19, R19, R62 ;  /* 0x00000013133e7223 */ /* 0x000fc8000000003e */
[----:B------:R-:W-:-:S05]  /*19c0*/  FFMA R63, R61, R61, R62 ;  /* 0x0000003d3d3f7223 */ /* 0x000fca000000003e */
[----:B------:R-:W0:Y:S02]  /*19d0*/  SHFL.BFLY PT, R62, R63, 0x8, 0x1f ;  /* 0x0d001f003f3e7f89 */ /* 0x000e2400000e0000 */
[----:B0-----:R-:W-:-:S05]  /*19e0*/  FADD R64, R63, R62 ;  /* 0x0000003e3f407221 */ /* 0x001fca0000000000 */
[----:B------:R-:W0:Y:S02]  /*19f0*/  SHFL.BFLY PT, R65, R64, 0x4, 0x1f ;  /* 0x0c801f0040417f89 */ /* 0x000e2400000e0000 */
[----:B0-----:R-:W-:-:S05]  /*1a00*/  FADD R65, R64, R65 ;  /* 0x0000004140417221 */ /* 0x001fca0000000000 */
[----:B------:R-:W0:Y:S02]  /*1a10*/  SHFL.BFLY PT, R62, R65, 0x2, 0x1f ;  /* 0x0c401f00413e7f89 */ /* 0x000e2400000e0000 */
[----:B0-----:R-:W-:-:S05]  /*1a20*/  FADD R66, R65, R62 ;  /* 0x0000003e41427221 */ /* 0x001fca0000000000 */
[----:B------:R-:W0:Y:S02]  /*1a30*/  SHFL.BFLY PT, R67, R66, 0x1, 0x1f ;  /* 0x0c201f0042437f89 */ /* 0x000e2400000e0000 */
[----:B0-----:R-:W-:-:S04]  /*1a40*/  FADD R67, R66, R67 ;  /* 0x0000004342437221 */ /* 0x001fc80000000000 */
[----:B------:R-:W-:-:S04]  /*1a50*/  FADD R67, R67, c[0x0][0x178] ;  /* 0x00005e0043437621 */ /* 0x000fc80000000000 */
[----:B------:R-:W0:Y:S01]  /*1a60*/  MUFU.SQRT R64, R67 ;  /* 0x0000004300407308 */ /* 0x000e220000002000 */
[----:B------:R-:W-:Y:S02]  /*1a70*/  SHF.R.U32.HI R62, RZ, 0x4, R0 ;  /* 0x00000004ff3e7819 */ /* 0x000fe40000011600 */
[C---:B0-----:R-:W-:Y:S02]  /*1a80*/  FSETP.GT.AND P5, PT, R64.reuse, 8.50705917302346158658e+37, PT ;  /* 0x7e8000004000780b */ /* 0x041fe40003fa4000 */
[----:B------:R-:W-:Y:S02]  /*1a90*/  FSETP.GEU.AND P6, PT, R64, 1.175494350822287508e-38, PT ;  /* 0x008000004000780b */ /* 0x000fe40003fce000 */
[----:B------:R-:W-:-:S09]  /*1aa0*/  SGXT.U32 R62, R62, 0x2 ;  /* 0x000000023e3e781a */ /* 0x000fd20000000000 */
[----:B------:R-:W-:Y:S01]  /*1ab0*/  @P5 FMUL R64, R64, 0.25 ;  /* 0x3e80000040405820 */ /* 0x000fe20000400000 */
[----:B------:R0:W-:Y:S03]  /*1ac0*/  STS [R62.X4+0x10], R32 ;  /* 0x000010203e007388 */ /* 0x0001e60000004800 */
[----:B------:R-:W-:Y:S01]  /*1ad0*/  @!P6 FMUL R64, R64, 16777216 ;  /* 0x4b8000004040e820 */ /* 0x000fe20000400000 */
[----:B------:R1:W-:Y:S01]  /*1ae0*/  STS [R62.X4], R49 ;  /* 0x000000313e007388 */ /* 0x0003e20000004800 */
[-C--:B0-----:R-:W-:Y:S02]  /*1af0*/  FMUL R32, R29, R55.reuse ;  /* 0x000000371d207220 */ /* 0x081fe40000400000 */
[----:B------:R-:W0:Y:S01]  /*1b00*/  MUFU.RCP R29, R64 ;  /* 0x00000040001d7308 */ /* 0x000e220000001000 */
[-C--:B-1----:R-:W-:Y:S01]  /*1b10*/  FMUL R49, R40, R55.reuse ;  /* 0x0000003728317220 */ /* 0x082fe20000400000 */
[-C--:B------:R-:W-:Y:S01]  /*1b20*/  FMUL R40, R30, R55.reuse ;  /* 0x000000371e287220 */ /* 0x080fe20000400000 */
[----:B------:R-:W-:Y:S01]  /*1b30*/  FSEL R30, R48, 1, P5 ;  /* 0x3f800000301e7808 */ /* 0x000fe20002800000 */
[----:B------:R0:W-:Y:S04]  /*1b40*/  STS [R62.X4+0x20], R31 ;  /* 0x0000201f3e007388 */ /* 0x0001e80000004800 */
[----:B------:R-:W-:Y:S01]  /*1b50*/  @!P6 FMUL R30, R30, 16777216 ;  /* 0x4b8000001e1ee820 */ /* 0x000fe20000400000 */
[-C--:B------:R-:W-:Y:S01]  /*1b60*/  FMUL R28, R28, R55.reuse ;  /* 0x000000371c1c7220 */ /* 0x080fe20000400000 */
[-C--:B------:R-:W-:Y:S01]  /*1b70*/  FMUL R33, R33, R55.reuse ;  /* 0x0000003721217220 */ /* 0x080fe20000400000 */
[-C--:B------:R-:W-:Y:S01]  /*1b80*/  FMUL R34, R34, R55.reuse ;  /* 0x0000003722227220 */ /* 0x080fe20000400000 */
[-C--:B------:R-:W-:Y:S01]  /*1b90*/  FMUL R35, R35, R55.reuse ;  /* 0x0000003723237220 */ /* 0x080fe20000400000 */
[----:B------:R-:W-:Y:S01]  /*1ba0*/  FMUL R63, R42, R55 ;  /* 0x000000372a3f7220 */ /* 0x000fe20000400000 */
[----:B0-----:R-:W-:Y:S01]  /*1bb0*/  FMUL R31, R29, R30 ;  /* 0x0000001e1d1f7220 */ /* 0x001fe20000400000 */
[----:B------:R-:W-:Y:S01]  /*1bc0*/  F2FP.PACK_AB R30, R49, R32 ;  /* 0x00000020311e723e */ /* 0x000fe200000000ff */
[-C--:B------:R-:W-:Y:S01]  /*1bd0*/  FMUL R42, R41, R56.reuse ;  /* 0x00000038292a7220 */ /* 0x080fe20000400000 */
[----:B------:R-:W-:Y:S01]  /*1be0*/  IADD3 R32, P6, R11, c[0x0][0x168], RZ ;  /* 0x00005a000b207a10 */ /* 0x000fe20007fde0ff */
[-C--:B------:R-:W-:Y:S01]  /*1bf0*/  FMUL R12, R12, R56.reuse ;  /* 0x000000380c0c7220 */ /* 0x080fe20000400000 */
[-C--:B------:R-:W-:Y:S01]  /*1c00*/  FMUL R41, R50, R56.reuse ;  /* 0x0000003832297220 */ /* 0x080fe20000400000 */
[-C--:B------:R-:W-:Y:S01]  /*1c10*/  FMUL R43, R43, R56.reuse ;  /* 0x000000382b2b7220 */ /* 0x080fe20000400000 */
[-C--:B------:R-:W-:Y:S01]  /*1c20*/  FMUL R13, R13, R56.reuse ;  /* 0x000000380d0d7220 */ /* 0x080fe20000400000 */
[-C--:B------:R-:W-:Y:S01]  /*1c30*/  FMUL R48, R51, R56.reuse ;  /* 0x0000003833307220 */ /* 0x080fe20000400000 */
[-C--:B------:R-:W-:Y:S01]  /*1c40*/  FMUL R14, R14, R56.reuse ;  /* 0x000000380e0e7220 */ /* 0x080fe20000400000 */
[----:B------:R-:W-:Y:S01]  /*1c50*/  FMUL R15, R15, R56 ;  /* 0x000000380f0f7220 */ /* 0x000fe20000400000 */
[-C--:B------:R-:W-:Y:S01]  /*1c60*/  FMUL R47, R47, R57.reuse ;  /* 0x000000392f2f7220 */ /* 0x080fe20000400000 */
[-C--:B------:R-:W-:Y:S01]  /*1c70*/  FMUL R50, R45, R57.reuse ;  /* 0x000000392d327220 */ /* 0x080fe20000400000 */
[----:B------:R-:W-:Y:S01]  /*1c80*/  F2FP.PACK_AB R28, R33, R28 ;  /* 0x0000001c211c723e */ /* 0x000fe200000000ff */
[-C--:B------:R-:W-:Y:S01]  /*1c90*/  FMUL R36, R36, R57.reuse ;  /* 0x0000003924247220 */ /* 0x080fe20000400000 */
[----:B------:R-:W-:Y:S01]  /*1ca0*/  F2FP.PACK_AB R29, R35, R34 ;  /* 0x00000022231d723e */ /* 0x000fe200000000ff */
[-C--:B------:R-:W-:Y:S01]  /*1cb0*/  FMUL R45, R52, R57.reuse ;  /* 0x00000039342d7220 */ /* 0x080fe20000400000 */
[-C--:B------:R-:W-:Y:S01]  /*1cc0*/  FMUL R37, R37, R57.reuse ;  /* 0x0000003925257220 */ /* 0x080fe20000400000 */
[-C--:B------:R-:W-:Y:S01]  /*1cd0*/  FMUL R38, R38, R57.reuse ;  /* 0x0000003926267220 */ /* 0x080fe20000400000 */
[-C--:B------:R-:W-:Y:S01]  /*1ce0*/  FMUL R24, R24, R57.reuse ;  /* 0x0000003918187220 */ /* 0x080fe20000400000 */
[----:B------:R-:W-:Y:S01]  /*1cf0*/  FMUL R39, R39, R57 ;  /* 0x0000003927277220 */ /* 0x000fe20000400000 */
[----:B------:R-:W-:Y:S01]  /*1d00*/  IADD3 R34, P5, R8, c[0x0][0x168], RZ ;  /* 0x00005a0008227a10 */ /* 0x000fe20007fbe0ff */
[----:B------:R0:W-:Y:S01]  /*1d10*/  STS [R62.X4+0x30], R55 ;  /* 0x000030373e007388 */ /* 0x0001e20000004800 */
[----:B------:R-:W-:Y:S01]  /*1d20*/  IADD3.X R33, R44, c[0x0][0x16c], RZ, P6, !PT ;  /* 0x00005b002c217a10 */ /* 0x000fe200037fe4ff */
[----:B------:R-:W-:Y:S01]  /*1d30*/  FMUL R52, R53, R54 ;  /* 0x0000003635347220 */ /* 0x000fe20000400000 */
[----:B------:R-:W-:Y:S01]  /*1d40*/  IADD3 R46, P6, R46, c[0x0][0x168], RZ ;  /* 0x00005a002e2e7a10 */ /* 0x000fe20007fde0ff */
[----:B------:R1:W-:Y:S01]  /*1d50*/  STS [R62.X4+0x40], R56 ;  /* 0x000040383e007388 */ /* 0x0003e20000004800 */
[-C--:B------:R-:W-:Y:S01]  /*1d60*/  FMUL R58, R58, R31.reuse ;  /* 0x0000001f3a3a7220 */ /* 0x080fe20000400000 */
[-C--:B------:R-:W-:Y:S01]  /*1d70*/  FMUL R59, R59, R31.reuse ;  /* 0x0000001f3b3b7220 */ /* 0x080fe20000400000 */
[-C--:B------:R-:W-:Y:S01]  /*1d80*/  FMUL R51, R17, R31.reuse ;  /* 0x0000001f11337220 */ /* 0x080fe20000400000 */
[----:B------:R2:W-:Y:S01]  /*1d90*/  STS [R62.X4+0x70], R31 ;  /* 0x0000701f3e007388 */ /* 0x0005e20000004800 */
[-C--:B------:R-:W-:Y:S01]  /*1da0*/  FMUL R53, R18, R31.reuse ;  /* 0x0000001f12357220 */ /* 0x080fe20000400000 */
[-C--:B------:R-:W-:Y:S01]  /*1db0*/  FMUL R60, R60, R31.reuse ;  /* 0x0000001f3c3c7220 */ /* 0x080fe20000400000 */
[-C--:B0-----:R-:W-:Y:S01]  /*1dc0*/  FMUL R55, R19, R31.reuse ;  /* 0x0000001f13377220 */ /* 0x081fe20000400000 */
[-C--:B------:R-:W-:Y:S01]  /*1dd0*/  FMUL R64, R61, R31.reuse ;  /* 0x0000001f3d407220 */ /* 0x080fe20000400000 */
[----:B------:R-:W-:Y:S01]  /*1de0*/  F2FP.PACK_AB R17, R41, R12 ;  /* 0x0000000c2911723e */ /* 0x000fe200000000ff */
[----:B-1----:R-:W-:Y:S01]  /*1df0*/  FMUL R56, R16, R31 ;  /* 0x0000001f10387220 */ /* 0x002fe20000400000 */
[----:B------:R-:W-:-:S02]  /*1e00*/  F2FP.PACK_AB R16, R42, R43 ;  /* 0x0000002b2a10723e */ /* 0x000fc400000000ff */
[----:B------:R-:W-:Y:S02]  /*1e10*/  F2FP.PACK_AB R18, R48, R13 ;  /* 0x0000000d3012723e */ /* 0x000fe400000000ff */
[----:B--2---:R-:W-:Y:S02]  /*1e20*/  F2FP.PACK_AB R31, R63, R40 ;  /* 0x000000283f1f723e */ /* 0x004fe400000000ff */
[----:B------:R-:W-:Y:S02]  /*1e30*/  F2FP.PACK_AB R19, R15, R14 ;  /* 0x0000000e0f13723e */ /* 0x000fe400000000ff */
[----:B------:R-:W-:Y:S02]  /*1e40*/  F2FP.PACK_AB R12, R50, R47 ;  /* 0x0000002f320c723e */ /* 0x000fe400000000ff */
[----:B------:R-:W-:Y:S02]  /*1e50*/  IADD3.X R35, R9, c[0x0][0x16c], RZ, P5, !PT ;  /* 0x00005b0009237a10 */ /* 0x000fe40002ffe4ff */
[----:B------:R-:W-:-:S02]  /*1e60*/  F2FP.PACK_AB R13, R45, R36 ;  /* 0x000000242d0d723e */ /* 0x000fc400000000ff */
[----:B------:R-:W-:Y:S02]  /*1e70*/  F2FP.PACK_AB R14, R38, R37 ;  /* 0x00000025260e723e */ /* 0x000fe400000000ff */
[----:B------:R-:W-:Y:S02]  /*1e80*/  F2FP.PACK_AB R15, R39, R24 ;  /* 0x00000018270f723e */ /* 0x000fe400000000ff */
[----:B------:R-:W-:Y:S01]  /*1e90*/  IADD3.X R47, R10, c[0x0][0x16c], RZ, P6, !PT ;  /* 0x00005b000a2f7a10 */ /* 0x000fe200037fe4ff */
[-C--:B------:R-:W-:Y:S01]  /*1ea0*/  FMUL R20, R20, R54.reuse ;  /* 0x0000003614147220 */ /* 0x080fe20000400000 */
[-C--:B------:R-:W-:Y:S01]  /*1eb0*/  FMUL R25, R25, R54.reuse ;  /* 0x0000003619197220 */ /* 0x080fe20000400000 */
[----:B------:R-:W-:Y:S01]  /*1ec0*/  @!P4 STG.E.128 [R32.64], R28 ;  /* 0x0000001c2000c986 */ /* 0x000fe2000c101d04 */
[-C--:B------:R-:W-:Y:S01]  /*1ed0*/  FMUL R26, R26, R54.reuse ;  /* 0x000000361a1a7220 */ /* 0x080fe20000400000 */
[-C--:B------:R-:W-:Y:S01]  /*1ee0*/  FMUL R27, R27, R54.reuse ;  /* 0x000000361b1b7220 */ /* 0x080fe20000400000 */
[-C--:B------:R-:W-:Y:S01]  /*1ef0*/  FMUL R21, R21, R54.reuse ;  /* 0x0000003615157220 */ /* 0x080fe20000400000 */
[----:B------:R0:W-:Y:S01]  /*1f00*/  @!P3 STG.E.128 [R34.64], R16 ;  /* 0x000000102200b986 */ /* 0x0001e2000c101d04 */
[-C--:B------:R-:W-:Y:S01]  /*1f10*/  FMUL R22, R22, R54.reuse ;  /* 0x0000003616167220 */ /* 0x080fe20000400000 */
[----:B------:R-:W-:-:S02]  /*1f20*/  FMUL R23, R23, R54 ;  /* 0x0000003617177220 */ /* 0x000fc40000400000 */
[----:B------:R-:W-:Y:S01]  /*1f30*/  @!P2 STG.E.128 [R46.64], R12 ;  /* 0x0000000c2e00a986 */ /* 0x000fe2000c101d04 */
[----:B------:R-:W-:Y:S02]  /*1f40*/  IADD3 R4, P2, R4, c[0x0][0x168], RZ ;  /* 0x00005a0004047a10 */ /* 0x000fe40007f5e0ff */
[----:B------:R-:W-:Y:S02]  /*1f50*/  F2FP.PACK_AB R8, R25, R20 ;  /* 0x000000141908723e */ /* 0x000fe400000000ff */
[----:B------:R-:W-:Y:S02]  /*1f60*/  LOP3.LUT R25, R5, 0x1f, R0, 0xf8, !PT ;  /* 0x0000001f05197812 */ /* 0x000fe400078ef800 */
[----:B------:R-:W-:Y:S02]  /*1f70*/  F2FP.PACK_AB R9, R27, R26 ;  /* 0x0000001a1b09723e */ /* 0x000fe400000000ff */
[----:B------:R-:W-:Y:S02]  /*1f80*/  F2FP.PACK_AB R10, R52, R21 ;  /* 0x00000015340a723e */ /* 0x000fe400000000ff */
[----:B------:R-:W-:-:S02]  /*1f90*/  F2FP.PACK_AB R11, R23, R22 ;  /* 0x00000016170b723e */ /* 0x000fc400000000ff */
[----:B------:R-:W-:Y:S02]  /*1fa0*/  IADD3.X R5, R6, c[0x0][0x16c], RZ, P2, !PT ;  /* 0x00005b0006057a10 */ /* 0x000fe400017fe4ff */
[----:B------:R-:W-:Y:S02]  /*1fb0*/  LOP3.LUT P2, RZ, R0, 0x20, RZ, 0xc0, !PT ;  /* 0x0000002000ff7812 */ /* 0x000fe4000784c0ff */
[----:B------:R-:W-:Y:S01]  /*1fc0*/  ISETP.LT.U32.AND P3, PT, R25, 0xf70, PT ;  /* 0x00000f701900780c */ /* 0x000fe20003f61070 */
[----:B------:R-:W-:Y:S01]  /*1fd0*/  @!P1 STG.E.128 [R4.64], R8 ;  /* 0x0000000804009986 */ /* 0x000fe2000c101d04 */
[----:B0-----:R-:W-:Y:S02]  /*1fe0*/  IADD3 R16, P4, R3, c[0x0][0x168], RZ ;  /* 0x00005a0003107a10 */ /* 0x001fe40007f9e0ff */
[----:B------:R-:W-:Y:S02]  /*1ff0*/  ISETP.LT.U32.AND.EX P1, PT, R2, RZ, !P2, P3 ;  /* 0x000000ff0200720c */ /* 0x000fe40005721130 */
[----:B------:R-:W-:-:S02]  /*2000*/  F2FP.PACK_AB R20, R59, R58 ;  /* 0x0000003a3b14723e */ /* 0x000fc400000000ff */
[----:B------:R-:W-:Y:S02]  /*2010*/  F2FP.PACK_AB R21, R56, R51 ;  /* 0x000000333815723e */ /* 0x000fe400000000ff */
[----:B------:R-:W-:Y:S02]  /*2020*/  F2FP.PACK_AB R22, R60, R53 ;  /* 0x000000353c16723e */ /* 0x000fe400000000ff */
[----:B------:R-:W-:Y:S02]  /*2030*/  IADD3.X R17, R7, c[0x0][0x16c], RZ, P4, !PT ;  /* 0x00005b0007117a10 */ /* 0x000fe400027fe4ff */
[----:B------:R-:W-:Y:S01]  /*2040*/  F2FP.PACK_AB R23, R64, R55 ;  /* 0x000000374017723e */ /* 0x000fe200000000ff */
[----:B------:R-:W-:Y:S04]  /*2050*/  STS [R62.X4+0x50], R57 ;  /* 0x000050393e007388 */ /* 0x000fe80000004800 */
[----:B------:R-:W-:Y:S04]  /*2060*/  STS [R62.X4+0x60], R54 ;  /* 0x000060363e007388 */ /* 0x000fe80000004800 */
[----:B------:R-:W-:Y:S04]  /*2070*/  @!P0 STG.E.128 [R16.64], R20 ;  /* 0x0000001410008986 */ /* 0x000fe8000c101d04 */
[----:B------:R-:W-:Y:S06]  /*2080*/  BAR.SYNC 0x0 ;  /* 0x0000000000007b1d */ /* 0x000fec0000000000 */
[----:B------:R-:W-:Y:S05]  /*2090*/  @!P1 EXIT ;  /* 0x000000000000994d */ /* 0x000fea0003800000 */
[----:B------:R-:W-:Y:S02]  /*20a0*/  LOP3.LUT R0, R0, 0x1f, RZ, 0xc0, !PT ;  /* 0x0000001f00007812 */ /* 0x000fe400078ec0ff */
[----:B------:R-:W-:-:S03]  /*20b0*/  LEA R4, P0, R25, c[0x0][0x170], 0x2 ;  /* 0x00005c0019047a11 */ /* 0x000fc600078010ff */
[----:B------:R-:W0:Y:S01]  /*20c0*/  LDS R3, [R0.X4] ;  /* 0x0000000000037984 */ /* 0x000e220000004800 */
[----:B------:R-:W-:-:S05]  /*20d0*/  LEA.HI.X R5, R25, c[0x0][0x174], R2, 0x2, P0 ;  /* 0x00005d0019057a11 */ /* 0x000fca00000f1402 */
[----:B0-----:R-:W-:Y:S01]  /*20e0*/  STG.E [R4.64], R3 ;  /* 0x0000000304007986 */ /* 0x001fe2000c101904 */
[----:B------:R-:W-:Y:S05]  /*20f0*/  EXIT ;  /* 0x000000000000794d */ /* 0x000fea0003800000 */
.L_x_0:
[----:B------:R-:W-:-:S00]  /*2100*/  BRA `(.L_x_0) ;  /* 0xfffffff000007947 */ /* 0x000fc0000383ffff */
[----:B------:R-:W-:-:S00]  /*2110*/  NOP ;  /* 0x0000000000007918 */ /* 0x000fc00000000000 */
        /* <DEDUP_REMOVED lines=14> */
.L_x_1:


//--------------------- .nv.global.init           --------------------------
	.section	.nv.global.init,"aw",@progbits
.nv.global.init:
	.type		_$_str,@object
	.size		_$_str,(_$_str_$_2 - _$_str)
_$_str:
        /*0000*/ 	.byte	0x5f, 0x5f, 0x43, 0x55, 0x44, 0x41, 0x5f, 0x46, 0x54, 0x5a, 0x00
	.type		_$_str_$_2,@object
	.size		_$_str_$_2,(.L_1 - _$_str_$_2)
_$_str_$_2:
        /*000b*/ 	.byte	0x5f, 0x5f, 0x43, 0x55, 0x44, 0x41, 0x5f, 0x50, 0x52, 0x45, 0x43, 0x5f, 0x53, 0x51, 0x52, 0x54
        /*001b*/ 	.byte	0x00
.L_1:


//--------------------- .nv.shared.l2norm_fwd_kernel --------------------------
	.section	.nv.shared.l2norm_fwd_kernel,"aw",@nobits
	.align	16
